	.headerflags	@"EF_CUDA_TEXMODE_UNIFIED EF_CUDA_64BIT_ADDRESS EF_CUDA_SM86 EF_CUDA_VIRTUAL_SM(EF_CUDA_SM86)"
	.elftype	@"ET_EXEC"


//--------------------- .nv.info                  --------------------------
	.section	.nv.info,"",@"SHT_CUDA_INFO"
	.align	4


	//----- nvinfo : EIATTR_REGCOUNT
	.align		4
        /*0000*/ 	.byte	0x04, 0x2f
        /*0002*/ 	.short	(.L_1 - .L_0)
	.align		4
.L_0:
        /*0004*/ 	.word	index@(chunk_gated_delta_rule_fwd_kernel_h_blockdim64)
        /*0008*/ 	.word	0x000000bc


	//----- nvinfo : EIATTR_MAX_STACK_SIZE
	.align		4
.L_1:
        /*000c*/ 	.byte	0x04, 0x23
        /*000e*/ 	.short	(.L_3 - .L_2)
	.align		4
.L_2:
        /*0010*/ 	.word	index@(chunk_gated_delta_rule_fwd_kernel_h_blockdim64)
        /*0014*/ 	.word	0x00000000


	//----- nvinfo : EIATTR_MIN_STACK_SIZE
	.align		4
.L_3:
        /*0018*/ 	.byte	0x04, 0x12
        /*001a*/ 	.short	(.L_5 - .L_4)
	.align		4
.L_4:
        /*001c*/ 	.word	index@(chunk_gated_delta_rule_fwd_kernel_h_blockdim64)
        /*0020*/ 	.word	0x00000000


	//----- nvinfo : EIATTR_FRAME_SIZE
	.align		4
.L_5:
        /*0024*/ 	.byte	0x04, 0x11
        /*0026*/ 	.short	(.L_7 - .L_6)
	.align		4
.L_6:
        /*0028*/ 	.word	index@(chunk_gated_delta_rule_fwd_kernel_h_blockdim64)
        /*002c*/ 	.word	0x00000000
.L_7:


//--------------------- .nv.info.chunk_gated_delta_rule_fwd_kernel_h_blockdim64 --------------------------
	.section	.nv.info.chunk_gated_delta_rule_fwd_kernel_h_blockdim64,"",@"SHT_CUDA_INFO"
	.align	4


	//----- nvinfo : EIATTR_CUDA_API_VERSION
	.align		4
        /*0000*/ 	.byte	0x04, 0x37
        /*0002*/ 	.short	(.L_9 - .L_8)
.L_8:
        /*0004*/ 	.word	0x0000007b


	//----- nvinfo : EIATTR_SW2861232_WAR
	.align		4
.L_9:
        /*0008*/ 	.byte	0x01, 0x35
	.zero		2


	//----- nvinfo : EIATTR_PARAM_CBANK
	.align		4
        /*000c*/ 	.byte	0x04, 0x0a
        /*000e*/ 	.short	(.L_11 - .L_10)
	.align		4
.L_10:
        /*0010*/ 	.word	index@(.nv.constant0.chunk_gated_delta_rule_fwd_kernel_h_blockdim64)
        /*0014*/ 	.short	0x0160
        /*0016*/ 	.short	0x0044


	//----- nvinfo : EIATTR_CBANK_PARAM_SIZE
	.align		4
.L_11:
        /*0018*/ 	.byte	0x03, 0x19
        /*001a*/ 	.short	0x0044


	//----- nvinfo : EIATTR_KPARAM_INFO
	.align		4
        /*001c*/ 	.byte	0x04, 0x17
        /*001e*/ 	.short	(.L_13 - .L_12)
.L_12:
        /*0020*/ 	.word	0x00000000
        /*0024*/ 	.short	0x0008
        /*0026*/ 	.short	0x0040
        /*0028*/ 	.byte	0x00, 0xf0, 0x11, 0x00


	//----- nvinfo : EIATTR_KPARAM_INFO
	.align		4
.L_13:
        /*002c*/ 	.byte	0x04, 0x17
        /*002e*/ 	.short	(.L_15 - .L_14)
.L_14:
        /*0030*/ 	.word	0x00000000
        /*0034*/ 	.short	0x0007
        /*0036*/ 	.short	0x0038
        /*0038*/ 	.byte	0x00, 0xf0, 0x21, 0x00


	//----- nvinfo : EIATTR_KPARAM_INFO
	.align		4
.L_15:
        /*003c*/ 	.byte	0x04, 0x17
        /*003e*/ 	.short	(.L_17 - .L_16)
.L_16:
        /*0040*/ 	.word	0x00000000
        /*0044*/ 	.short	0x0006
        /*0046*/ 	.short	0x0030
        /*0048*/ 	.byte	0x00, 0xf0, 0x21, 0x00


	//----- nvinfo : EIATTR_KPARAM_INFO
	.align		4
.L_17:
        /*004c*/ 	.byte	0x04, 0x17
        /*004e*/ 	.short	(.L_19 - .L_18)
.L_18:
        /*0050*/ 	.word	0x00000000
        /*0054*/ 	.short	0x0005
        /*0056*/ 	.short	0x0028
        /*0058*/ 	.byte	0x00, 0xf0, 0x21, 0x00


	//----- nvinfo : EIATTR_KPARAM_INFO
	.align		4
.L_19:
        /*005c*/ 	.byte	0x04, 0x17
        /*005e*/ 	.short	(.L_21 - .L_20)
.L_20:
        /*0060*/ 	.word	0x00000000
        /*0064*/ 	.short	0x0004
        /*0066*/ 	.short	0x0020
        /*0068*/ 	.byte	0x00, 0xf0, 0x21, 0x00


	//----- nvinfo : EIATTR_KPARAM_INFO
	.align		4
.L_21:
        /*006c*/ 	.byte	0x04, 0x17
        /*006e*/ 	.short	(.L_23 - .L_22)
.L_22:
        /*0070*/ 	.word	0x00000000
        /*0074*/ 	.short	0x0003
        /*0076*/ 	.short	0x0018
        /*0078*/ 	.byte	0x00, 0xf0, 0x21, 0x00


	//----- nvinfo : EIATTR_KPARAM_INFO
	.align		4
.L_23:
        /*007c*/ 	.byte	0x04, 0x17
        /*007e*/ 	.short	(.L_25 - .L_24)
.L_24:
        /*0080*/ 	.word	0x00000000
        /*0084*/ 	.short	0x0002
        /*0086*/ 	.short	0x0010
        /*0088*/ 	.byte	0x00, 0xf0, 0x21, 0x00


	//----- nvinfo : EIATTR_KPARAM_INFO
	.align		4
.L_25:
        /*008c*/ 	.byte	0x04, 0x17
        /*008e*/ 	.short	(.L_27 - .L_26)
.L_26:
        /*0090*/ 	.word	0x00000000
        /*0094*/ 	.short	0x0001
        /*0096*/ 	.short	0x0008
        /*0098*/ 	.byte	0x00, 0xf0, 0x21, 0x00


	//----- nvinfo : EIATTR_KPARAM_INFO
	.align		4
.L_27:
        /*009c*/ 	.byte	0x04, 0x17
        /*009e*/ 	.short	(.L_29 - .L_28)
.L_28:
        /*00a0*/ 	.word	0x00000000
        /*00a4*/ 	.short	0x0000
        /*00a6*/ 	.short	0x0000
        /*00a8*/ 	.byte	0x00, 0xf0, 0x21, 0x00


	//----- nvinfo : EIATTR_MAXREG_COUNT
	.align		4
.L_29:
        /*00ac*/ 	.byte	0x03, 0x1b
        /*00ae*/ 	.short	0x00ff


	//----- nvinfo : EIATTR_EXIT_INSTR_OFFSETS
	.align		4
        /*00b0*/ 	.byte	0x04, 0x1c
        /*00b2*/ 	.short	(.L_31 - .L_30)


	//   ....[0]....
.L_30:
        /*00b4*/ 	.word	0x000047e0


	//   ....[1]....
        /*00b8*/ 	.word	0x00004830


	//----- nvinfo : EIATTR_MAX_THREADS
	.align		4
.L_31:
        /*00bc*/ 	.byte	0x04, 0x05
        /*00be*/ 	.short	(.L_33 - .L_32)
.L_32:
        /*00c0*/ 	.word	0x00000080
        /*00c4*/ 	.word	0x00000001
        /*00c8*/ 	.word	0x00000001
.L_33:


//--------------------- .nv.rel.action            --------------------------
	.section	.nv.rel.action,"",@"SHT_CUDA_RELOCINFO"
	.align	8
	.sectionentsize	8
        /*0000*/ 	.byte	0x73, 0x00, 0x00, 0x00, 0x00, 0x00, 0x00, 0x00, 0x00, 0x00, 0x00, 0x11, 0x25, 0x00, 0x05, 0x36


//--------------------- .nv.constant0.chunk_gated_delta_rule_fwd_kernel_h_blockdim64 --------------------------
	.section	.nv.constant0.chunk_gated_delta_rule_fwd_kernel_h_blockdim64,"a",@progbits
	.align	4
.nv.constant0.chunk_gated_delta_rule_fwd_kernel_h_blockdim64:
	.zero		420


//--------------------- .text.chunk_gated_delta_rule_fwd_kernel_h_blockdim64 --------------------------
	.section	.text.chunk_gated_delta_rule_fwd_kernel_h_blockdim64,"ax",@progbits
	.sectionflags	@"SHF_BARRIERS=1"
	.sectioninfo	@"SHI_REGISTERS=188"
	.align	128
        .global         chunk_gated_delta_rule_fwd_kernel_h_blockdim64
        .type           chunk_gated_delta_rule_fwd_kernel_h_blockdim64,@function
        .size           chunk_gated_delta_rule_fwd_kernel_h_blockdim64,(.L_x_4 - chunk_gated_delta_rule_fwd_kernel_h_blockdim64)
        .other          chunk_gated_delta_rule_fwd_kernel_h_blockdim64,@"STO_CUDA_ENTRY STV_DEFAULT"
chunk_gated_delta_rule_fwd_kernel_h_blockdim64:
.text.chunk_gated_delta_rule_fwd_kernel_h_blockdim64:
[----:B------:R-:W-:-:S02]  /*0000*/  IMAD.MOV.U32 R1, RZ, RZ, c[0x0][0x28] ;  /* 0x00000a00ff017624 */ /* 0x000fc400078e00ff */
[----:B------:R-:W1:Y:S01]  /*0010*/  S2UR UR14, SR_CTAID.Y ;  /* 0x00000000000e79c3 */ /* 0x000e620000002600 */
[----:B------:R-:W-:Y:S01]  /*0020*/  IMAD.MOV.U32 R2, RZ, RZ, 0x4 ;  /* 0x00000004ff027424 */ /* 0x000fe200078e00ff */
[----:B------:R-:W-:Y:S02]  /*0030*/  ULDC.64 UR22, c[0x0][0x118] ;  /* 0x0000460000167ab9 */ /* 0x000fe40000000a00 */
[----:B-1----:R-:W-:-:S04]  /*0040*/  USHF.R.S32.HI UR4, URZ, 0x1f, UR14 ;  /* 0x0000001f3f047899 */ /* 0x002fc8000801140e */
[----:B------:R-:W-:-:S04]  /*0050*/  ULEA.HI UR4, UR4, UR14, URZ, 0x4 ;  /* 0x0000000e04047291 */ /* 0x000fc8000f8f203f */
[----:B------:R-:W-:-:S06]  /*0060*/  USHF.R.S32.HI UR6, URZ, 0x4, UR4 ;  /* 0x000000043f067899 */ /* 0x000fcc0008011404 */
[----:B------:R-:W-:-:S04]  /*0070*/  IMAD.U32 R3, RZ, RZ, UR6 ;  /* 0x00000006ff037e24 */ /* 0x000fc8000f8e00ff */
[----:B------:R-:W-:-:S05]  /*0080*/  IMAD.WIDE R2, R3, R2, c[0x0][0x190] ;  /* 0x0000640003027625 */ /* 0x000fca00078e0202 */
[----:B------:R1:W2:Y:S04]  /*0090*/  LDG.E R0, [R2.64] ;  /* 0x0000001602007981 */ /* 0x0002a8000c1e1900 */
[----:B------:R1:W3:Y:S01]  /*00a0*/  LDG.E R4, [R2.64+0x4] ;  /* 0x0000041602047981 */ /* 0x0002e2000c1e1900 */
[----:B------:R-:W4:Y:S01]  /*00b0*/  S2UR UR15, SR_CTAID.X ;  /* 0x00000000000f79c3 */ /* 0x000f220000002500 */
[----:B------:R-:W-:Y:S02]  /*00c0*/  ULOP3.LUT UR4, UR4, 0xfffffff0, URZ, 0xc0, !UPT ;  /* 0xfffffff004047892 */ /* 0x000fe4000f8ec03f */
[----:B------:R-:W1:Y:S01]  /*00d0*/  S2R R10, SR_TID.X ;  /* 0x00000000000a7919 */ /* 0x000e620000002100 */
[----:B------:R-:W-:Y:S02]  /*00e0*/  UMOV UR28, 0x2 ;  /* 0x00000002001c7882 */ /* 0x000fe40000000000 */
[----:B------:R-:W-:-:S02]  /*00f0*/  ULDC.64 UR8, c[0x0][0x170] ;  /* 0x00005c0000087ab9 */ /* 0x000fc40000000a00 */
[----:B------:R-:W-:Y:S02]  /*0100*/  ULDC.64 UR10, c[0x0][0x168] ;  /* 0x00005a00000a7ab9 */ /* 0x000fe40000000a00 */
[----:B------:R-:W-:Y:S02]  /*0110*/  ULDC.64 UR12, c[0x0][0x160] ;  /* 0x00005800000c7ab9 */ /* 0x000fe40000000a00 */
[----:B------:R-:W-:Y:S02]  /*0120*/  UMOV UR18, 0x8 ;  /* 0x0000000800127882 */ /* 0x000fe40000000000 */
[----:B----4-:R-:W-:Y:S01]  /*0130*/  USHF.L.U32 UR15, UR15, 0x5, URZ ;  /* 0x000000050f0f7899 */ /* 0x010fe2000800063f */
[C---:B-1----:R-:W-:Y:S01]  /*0140*/  LOP3.LUT R151, R10.reuse, 0x40, RZ, 0xc0, !PT ;  /* 0x000000400a977812 */ /* 0x042fe200078ec0ff */
[----:B------:R-:W-:Y:S01]  /*0150*/  IMAD.SHL.U32 R147, R10, 0x8, RZ ;  /* 0x000000080a937824 */ /* 0x000fe200078e00ff */
[----:B------:R-:W-:-:S03]  /*0160*/  SHF.R.U32.HI R152, RZ, 0x3, R10 ;  /* 0x00000003ff987819 */ /* 0x000fc6000001160a */
[----:B------:R-:W-:Y:S01]  /*0170*/  IMAD.U32 R160, RZ, RZ, UR15 ;  /* 0x0000000fffa07e24 */ /* 0x000fe2000f8e00ff */
[----:B------:R-:W-:Y:S01]  /*0180*/  USHF.R.S32.HI UR27, URZ, 0x1f, UR15 ;  /* 0x0000001f3f1b7899 */ /* 0x000fe2000801140f */
[----:B------:R-:W-:Y:S02]  /*0190*/  SHF.R.U32.HI R3, RZ, 0x2, R151 ;  /* 0x00000002ff037819 */ /* 0x000fe40000011697 */
[----:B------:R-:W-:Y:S02]  /*01a0*/  SHF.R.U32.HI R154, RZ, 0x2, R10 ;  /* 0x00000002ff9a7819 */ /* 0x000fe4000001160a */
[----:B------:R-:W-:Y:S01]  /*01b0*/  LOP3.LUT R160, R160, 0x18, R147, 0xf8, !PT ;  /* 0x00000018a0a07812 */ /* 0x000fe200078ef893 */
[----:B------:R-:W-:Y:S01]  /*01c0*/  IMAD.U32 R161, RZ, RZ, UR27 ;  /* 0x0000001bffa17e24 */ /* 0x000fe2000f8e00ff */
[----:B------:R-:W-:Y:S02]  /*01d0*/  SHF.R.U32.HI R151, RZ, 0x3, R151 ;  /* 0x00000003ff977819 */ /* 0x000fe40000011697 */
[----:B------:R-:W-:-:S02]  /*01e0*/  SGXT.U32 R152, R152, 0x3 ;  /* 0x000000039898781a */ /* 0x000fc40000000000 */
[----:B------:R-:W-:Y:S02]  /*01f0*/  SGXT.U32 R154, R154, 0x4 ;  /* 0x000000049a9a781a */ /* 0x000fe40000000000 */
[----:B------:R-:W-:Y:S02]  /*0200*/  ISETP.GE.U32.AND P0, PT, R160, 0x80, PT ;  /* 0x00000080a000780c */ /* 0x000fe40003f06070 */
[----:B------:R-:W-:Y:S02]  /*0210*/  LOP3.LUT R11, R152, R151, RZ, 0xfc, !PT ;  /* 0x00000097980b7212 */ /* 0x000fe400078efcff */
[----:B------:R-:W-:Y:S02]  /*0220*/  LOP3.LUT R154, R154, R3, RZ, 0xfc, !PT ;  /* 0x000000039a9a7212 */ /* 0x000fe400078efcff */
[C-C-:B------:R-:W-:Y:S01]  /*0230*/  LOP3.LUT R148, R152.reuse, 0x30, R151.reuse, 0xfe, !PT ;  /* 0x0000003098947812 */ /* 0x140fe200078efe97 */
[----:B------:R-:W-:Y:S01]  /*0240*/  IMAD.WIDE.U32 R2, R11, 0x800, RZ ;  /* 0x000008000b027825 */ /* 0x000fe200078e00ff */
[----:B------:R-:W-:-:S02]  /*0250*/  LOP3.LUT R149, R152, 0x20, R151, 0xfe, !PT ;  /* 0x0000002098957812 */ /* 0x000fc400078efe97 */
[----:B------:R-:W-:Y:S01]  /*0260*/  LOP3.LUT R150, R152, 0x10, R151, 0xfe, !PT ;  /* 0x0000001098967812 */ /* 0x000fe200078efe97 */
[----:B------:R-:W-:Y:S01]  /*0270*/  IMAD.SHL.U32 R14, R148, 0x40, RZ ;  /* 0x00000040940e7824 */ /* 0x000fe200078e00ff */
[----:B------:R-:W-:Y:S01]  /*0280*/  LOP3.LUT R13, R2, 0x38, R147, 0xf8, !PT ;  /* 0x00000038020d7812 */ /* 0x000fe200078ef893 */
[----:B------:R-:W-:Y:S01]  /*0290*/  IMAD.WIDE.U32 R6, R149, 0x800, RZ ;  /* 0x0000080095067825 */ /* 0x000fe200078e00ff */
[----:B------:R-:W-:Y:S02]  /*02a0*/  LOP3.LUT R153, R154, 0x20, RZ, 0xfc, !PT ;  /* 0x000000209a997812 */ /* 0x000fe400078efcff */
[----:B------:R-:W-:Y:S01]  /*02b0*/  SHF.L.U64.HI R26, R13, 0x1, R3 ;  /* 0x000000010d1a7819 */ /* 0x000fe20000010203 */
[----:B------:R-:W-:Y:S01]  /*02c0*/  IMAD.WIDE.U32 R2, R148, 0x800, RZ ;  /* 0x0000080094027825 */ /* 0x000fe200078e00ff */
[----:B------:R-:W-:-:S03]  /*02d0*/  LOP3.LUT R6, R6, 0x38, R147, 0xf8, !PT ;  /* 0x0000003806067812 */ /* 0x000fc600078ef893 */
[----:B------:R-:W-:Y:S01]  /*02e0*/  IMAD.SHL.U32 R13, R13, 0x2, RZ ;  /* 0x000000020d0d7824 */ /* 0x000fe200078e00ff */
[----:B------:R-:W-:Y:S01]  /*02f0*/  LOP3.LUT R2, R2, 0x38, R147, 0xf8, !PT ;  /* 0x0000003802027812 */ /* 0x000fe200078ef893 */
[C---:B------:R-:W-:Y:S01]  /*0300*/  IMAD.SHL.U32 R22, R6.reuse, 0x2, RZ ;  /* 0x0000000206167824 */ /* 0x040fe200078e00ff */
[----:B------:R-:W-:Y:S01]  /*0310*/  SHF.L.U64.HI R23, R6, 0x1, R7 ;  /* 0x0000000106177819 */ /* 0x000fe20000010207 */
[----:B------:R-:W-:Y:S01]  /*0320*/  IMAD.SHL.U32 R8, R150, 0x40, RZ ;  /* 0x0000004096087824 */ /* 0x000fe200078e00ff */
[C---:B------:R-:W-:Y:S01]  /*0330*/  SHF.L.U64.HI R21, R2.reuse, 0x1, R3 ;  /* 0x0000000102157819 */ /* 0x040fe20000010203 */
[----:B------:R-:W-:Y:S02]  /*0340*/  IMAD.SHL.U32 R20, R2, 0x2, RZ ;  /* 0x0000000202147824 */ /* 0x000fe400078e00ff */
[----:B------:R-:W-:Y:S02]  /*0350*/  IMAD.SHL.U32 R12, R149, 0x40, RZ ;  /* 0x00000040950c7824 */ /* 0x000fe400078e00ff */
[----:B------:R-:W-:Y:S01]  /*0360*/  IMAD.WIDE.U32 R120, R153, 0x800, R160 ;  /* 0x0000080099787825 */ /* 0x000fe200078e00a0 */
[----:B------:R-:W-:-:S02]  /*0370*/  LOP3.LUT R41, R154, 0x40, RZ, 0xfc, !PT ;  /* 0x000000409a297812 */ /* 0x000fc400078efcff */
[----:B------:R-:W-:Y:S01]  /*0380*/  LOP3.LUT R39, R153, 0x40, RZ, 0xfc, !PT ;  /* 0x0000004099277812 */ /* 0x000fe200078efcff */
[----:B--2---:R1:W2:Y:S08]  /*0390*/  R2UR UR5, R0 ;  /* 0x00000000000573c2 */ /* 0x0042b000000e0000 */
[----:B---3--:R3:W2:Y:S01]  /*03a0*/  R2UR UR16, R4 ;  /* 0x00000000041073c2 */ /* 0x0086a200000e0000 */
[----:B-1----:R-:W-:-:S05]  /*03b0*/  IMAD.U32 R0, RZ, RZ, UR27 ;  /* 0x0000001bff007e24 */ /* 0x002fca000f8e00ff */
[----:B------:R-:W-:Y:S01]  /*03c0*/  ISETP.GE.U32.AND.EX P0, PT, R0, RZ, PT, P0 ;  /* 0x000000ff0000720c */ /* 0x000fe20003f06100 */
[----:B------:R-:W-:Y:S02]  /*03d0*/  IMAD.SHL.U32 R0, R152, 0x8, RZ ;  /* 0x0000000898007824 */ /* 0x000fe400078e00ff */
[----:B---3--:R-:W-:-:S03]  /*03e0*/  IMAD.WIDE.U32 R4, R150, 0x800, RZ ;  /* 0x0000080096047825 */ /* 0x008fc600078e00ff */
[--C-:B------:R-:W-:Y:S01]  /*03f0*/  LOP3.LUT R9, R0, 0x38, R147.reuse, 0x78, !PT ;  /* 0x0000003800097812 */ /* 0x100fe200078e7893 */
[----:B------:R-:W-:Y:S01]  /*0400*/  IMAD.SHL.U32 R0, R11, 0x40, RZ ;  /* 0x000000400b007824 */ /* 0x000fe200078e00ff */
[----:B------:R-:W-:Y:S02]  /*0410*/  LOP3.LUT R4, R4, 0x38, R147, 0xf8, !PT ;  /* 0x0000003804047812 */ /* 0x000fe400078ef893 */
[-C--:B------:R-:W-:Y:S01]  /*0420*/  LOP3.LUT R143, R14, R9.reuse, RZ, 0xfc, !PT ;  /* 0x000000090e8f7212 */ /* 0x080fe200078efcff */
[----:B------:R-:W-:Y:S01]  /*0430*/  IMAD.WIDE.U32 R14, R154, 0x800, R160 ;  /* 0x000008009a0e7825 */ /* 0x000fe200078e00a0 */
[-C--:B------:R-:W-:Y:S02]  /*0440*/  LOP3.LUT R146, R0, R9.reuse, RZ, 0xfc, !PT ;  /* 0x0000000900927212 */ /* 0x080fe400078efcff */
[-C--:B------:R-:W-:Y:S01]  /*0450*/  LOP3.LUT R145, R8, R9.reuse, RZ, 0xfc, !PT ;  /* 0x0000000908917212 */ /* 0x080fe200078efcff */
[C---:B------:R-:W-:Y:S01]  /*0460*/  IMAD.SHL.U32 R24, R4.reuse, 0x2, RZ ;  /* 0x0000000204187824 */ /* 0x040fe200078e00ff */
[----:B------:R-:W-:Y:S01]  /*0470*/  SHF.L.U64.HI R25, R4, 0x1, R5 ;  /* 0x0000000104197819 */ /* 0x000fe20000010205 */
[----:B------:R-:W-:Y:S01]  /*0480*/  IMAD.SHL.U32 R146, R146, 0x2, RZ ;  /* 0x0000000292927824 */ /* 0x000fe200078e00ff */
[----:B--2---:R-:W-:Y:S01]  /*0490*/  UIADD3 UR16, -UR5, UR16, URZ ;  /* 0x0000001005107290 */ /* 0x004fe2000fffe13f */
[----:B------:R-:W-:Y:S01]  /*04a0*/  LOP3.LUT R12, R12, R9, RZ, 0xfc, !PT ;  /* 0x000000090c0c7212 */ /* 0x000fe200078efcff */
[----:B------:R-:W-:-:S02]  /*04b0*/  IMAD.SHL.U32 R145, R145, 0x2, RZ ;  /* 0x0000000291917824 */ /* 0x000fc400078e00ff */
[----:B------:R-:W-:Y:S01]  /*04c0*/  UIADD3 UR17, UR16, 0x3f, URZ ;  /* 0x0000003f10117890 */ /* 0x000fe2000fffe03f */
[----:B------:R-:W-:Y:S01]  /*04d0*/  IMAD.SHL.U32 R143, R143, 0x2, RZ ;  /* 0x000000028f8f7824 */ /* 0x000fe200078e00ff */
[----:B------:R-:W-:Y:S01]  /*04e0*/  ISETP.GE.AND P1, PT, R11, UR16, PT ;  /* 0x000000100b007c0c */ /* 0x000fe2000bf26270 */
[----:B------:R-:W-:Y:S01]  /*04f0*/  IMAD.SHL.U32 R144, R12, 0x2, RZ ;  /* 0x000000020c907824 */ /* 0x000fe200078e00ff */
[----:B------:R-:W-:Y:S01]  /*0500*/  UISETP.GT.AND UP0, UPT, UR17, 0x3f, UPT ;  /* 0x0000003f1100788c */ /* 0x000fe2000bf04270 */
[----:B------:R-:W-:Y:S02]  /*0510*/  ISETP.LT.AND P2, PT, R154, UR16, !P0 ;  /* 0x000000109a007c0c */ /* 0x000fe4000c741270 */
[----:B------:R-:W-:Y:S01]  /*0520*/  ISETP.GE.AND P5, PT, R149, UR16, PT ;  /* 0x0000001095007c0c */ /* 0x000fe2000bfa6270 */
[----:B------:R-:W-:Y:S01]  /*0530*/  USEL UR7, URZ, 0x10, !UP0 ;  /* 0x000000103f077887 */ /* 0x000fe2000c000000 */
[----:B------:R-:W-:Y:S02]  /*0540*/  SEL R0, RZ, 0x10, !P2 ;  /* 0x00000010ff007807 */ /* 0x000fe40005000000 */
[----:B------:R-:W-:-:S02]  /*0550*/  PLOP3.LUT P3, PT, PT, PT, UP0, 0x80, 0x0 ;  /* 0x000000000000781c */ /* 0x000fc40003f6f008 */
[----:B------:R-:W-:Y:S01]  /*0560*/  ISETP.GE.AND P4, PT, R148, UR16, PT ;  /* 0x0000001094007c0c */ /* 0x000fe2000bf86270 */
[----:B------:R-:W-:Y:S01]  /*0570*/  IMAD.U32 R11, RZ, RZ, UR7 ;  /* 0x00000007ff0b7e24 */ /* 0x000fe2000f8e00ff */
[----:B------:R-:W-:Y:S01]  /*0580*/  UIADD3 UR7, -UR4, UR14, URZ ;  /* 0x0000000e04077290 */ /* 0x000fe2000fffe13f */
[----:B------:R-:W-:Y:S02]  /*0590*/  SEL R0, R0, RZ, P3 ;  /* 0x000000ff00007207 */ /* 0x000fe40001800000 */
[----:B------:R-:W-:Y:S01]  /*05a0*/  P2R R42, PR, RZ, 0x4 ;  /* 0x00000004ff2a7803 */ /* 0x000fe20000000000 */
[----:B------:R-:W-:Y:S01]  /*05b0*/  ULEA UR24, UR5, UR7, 0x4 ;  /* 0x0000000705187291 */ /* 0x000fe2000f8e203f */
[C---:B------:R-:W-:Y:S02]  /*05c0*/  SEL R3, R11.reuse, RZ, !P1 ;  /* 0x000000ff0b037207 */ /* 0x040fe40004800000 */
[----:B------:R-:W-:Y:S01]  /*05d0*/  ISETP.GE.AND P1, PT, R150, UR16, PT ;  /* 0x0000001096007c0c */ /* 0x000fe2000bf26270 */
[----:B------:R-:W-:Y:S01]  /*05e0*/  USHF.L.U32 UR24, UR24, 0x7, URZ ;  /* 0x0000000718187899 */ /* 0x000fe2000800063f */
[----:B------:R-:W-:Y:S01]  /*05f0*/  ISETP.NE.U32.AND P3, PT, R0, RZ, PT ;  /* 0x000000ff0000720c */ /* 0x000fe20003f65070 */
[----:B------:R-:W-:Y:S01]  /*0600*/  ULDC.64 UR4, c[0x0][0x198] ;  /* 0x0000660000047ab9 */ /* 0x000fe20000000a00 */
[C---:B------:R-:W-:Y:S01]  /*0610*/  SEL R0, R11.reuse, RZ, !P1 ;  /* 0x000000ff0b007207 */ /* 0x040fe20004800000 */
[----:B------:R-:W-:Y:S01]  /*0620*/  UIMAD.WIDE UR8, UR24, UR28, UR8 ;  /* 0x0000001c180872a5 */ /* 0x000fe2000f8e0208 */
[C---:B------:R-:W-:Y:S01]  /*0630*/  SEL R19, R11.reuse, RZ, !P5 ;  /* 0x000000ff0b137207 */ /* 0x040fe20006800000 */
[----:B------:R-:W-:Y:S01]  /*0640*/  UIMAD.WIDE UR10, UR24, UR28, UR10 ;  /* 0x0000001c180a72a5 */ /* 0x000fe2000f8e020a */
[----:B------:R-:W-:Y:S01]  /*0650*/  SEL R11, R11, RZ, !P4 ;  /* 0x000000ff0b0b7207 */ /* 0x000fe20006000000 */
[----:B------:R-:W-:Y:S01]  /*0660*/  UIMAD.WIDE UR12, UR24, UR28, UR12 ;  /* 0x0000001c180c72a5 */ /* 0x000fe2000f8e020c */
[----:B------:R-:W-:Y:S01]  /*0670*/  ISETP.NE.U32.AND P6, PT, R3, RZ, PT ;  /* 0x000000ff0300720c */ /* 0x000fe20003fc5070 */
[----:B------:R-:W-:Y:S01]  /*0680*/  UIMAD.WIDE UR4, UR6, UR18, UR4 ;  /* 0x00000012060472a5 */ /* 0x000fe2000f8e0204 */
[----:B------:R-:W-:-:S02]  /*0690*/  IADD3 R2, P1, R13, UR8, RZ ;  /* 0x000000080d027c10 */ /* 0x000fc4000ff3e0ff */
[----:B------:R-:W-:Y:S02]  /*06a0*/  IADD3 R6, P4, R22, UR8, RZ ;  /* 0x0000000816067c10 */ /* 0x000fe4000ff9e0ff */
[----:B------:R-:W-:Y:S02]  /*06b0*/  IADD3.X R3, R26, UR9, RZ, P1, !PT ;  /* 0x000000091a037c10 */ /* 0x000fe40008ffe4ff */
[----:B------:R-:W-:Y:S02]  /*06c0*/  IADD3 R8, P1, R20, UR8, RZ ;  /* 0x0000000814087c10 */ /* 0x000fe4000ff3e0ff */
[----:B------:R-:W-:Y:S02]  /*06d0*/  IADD3.X R7, R23, UR9, RZ, P4, !PT ;  /* 0x0000000917077c10 */ /* 0x000fe4000a7fe4ff */
[----:B------:R-:W-:Y:S01]  /*06e0*/  IADD3 R4, P5, R24, UR8, RZ ;  /* 0x0000000818047c10 */ /* 0x000fe2000ffbe0ff */
[----:B------:R1:W-:Y:S01]  /*06f0*/  LDGSTS.E.BYPASS.128 [R146], [R2.64], P6 ;  /* 0x0000000002927fae */ /* 0x0003e2000b101c56 */
[----:B------:R-:W-:-:S02]  /*0700*/  LEA R16, P4, R14, UR10, 0x1 ;  /* 0x0000000a0e107c11 */ /* 0x000fc4000f8808ff */
[----:B------:R-:W-:Y:S02]  /*0710*/  IADD3.X R9, R21, UR9, RZ, P1, !PT ;  /* 0x0000000915097c10 */ /* 0x000fe40008ffe4ff */
[----:B------:R-:W-:Y:S02]  /*0720*/  LEA R18, P1, R120, UR10, 0x1 ;  /* 0x0000000a78127c11 */ /* 0x000fe4000f8208ff */
[----:B------:R-:W-:Y:S02]  /*0730*/  IADD3.X R5, R25, UR9, RZ, P5, !PT ;  /* 0x0000000919057c10 */ /* 0x000fe4000affe4ff */
[----:B------:R-:W-:Y:S02]  /*0740*/  LEA.HI.X R17, R14, UR11, R15, 0x1, P4 ;  /* 0x0000000b0e117c11 */ /* 0x000fe4000a0f0c0f */
[----:B------:R-:W-:Y:S02]  /*0750*/  ISETP.NE.U32.AND P5, PT, R0, RZ, PT ;  /* 0x000000ff0000720c */ /* 0x000fe40003fa5070 */
[----:B------:R-:W-:-:S02]  /*0760*/  ISETP.NE.U32.AND P4, PT, R19, RZ, PT ;  /* 0x000000ff1300720c */ /* 0x000fc40003f85070 */
[----:B------:R-:W-:Y:S02]  /*0770*/  LEA.HI.X R19, R120, UR11, R121, 0x1, P1 ;  /* 0x0000000b78137c11 */ /* 0x000fe400088f0c79 */
[----:B------:R-:W-:Y:S02]  /*0780*/  ISETP.NE.U32.AND P1, PT, R11, RZ, PT ;  /* 0x000000ff0b00720c */ /* 0x000fe40003f25070 */
[C---:B------:R-:W-:Y:S02]  /*0790*/  LOP3.LUT R0, R147.reuse, 0x18, RZ, 0xc0, !PT ;  /* 0x0000001893007812 */ /* 0x040fe400078ec0ff */
[----:B------:R-:W-:Y:S01]  /*07a0*/  PLOP3.LUT P2, PT, PT, PT, UP0, 0x80, 0x0 ;  /* 0x000000000000781c */ /* 0x000fe20003f4f008 */
[----:B------:R-:W-:Y:S01]  /*07b0*/  USHF.R.S32.HI UR34, URZ, 0x1f, UR16 ;  /* 0x0000001f3f227899 */ /* 0x000fe20008011410 */
[----:B------:R-:W-:Y:S01]  /*07c0*/  LOP3.LUT R147, R147, 0x38, RZ, 0xc0, !PT ;  /* 0x0000003893937812 */ /* 0x000fe200078ec0ff */
[--C-:B------:R-:W-:Y:S01]  /*07d0*/  IMAD R142, R154, 0x20, R0.reuse ;  /* 0x000000209a8e7824 */ /* 0x100fe200078e0200 */
[----:B------:R2:W-:Y:S01]  /*07e0*/  LDGSTS.E.BYPASS.128 [R145], [R4.64], P5 ;  /* 0x0000000004917fae */ /* 0x0005e2000a901c56 */
[----:B------:R-:W-:-:S02]  /*07f0*/  IMAD R141, R153, 0x20, R0 ;  /* 0x00000020998d7824 */ /* 0x000fc400078e0200 */
[----:B------:R-:W-:Y:S01]  /*0800*/  IMAD.SHL.U32 R142, R142, 0x2, RZ ;  /* 0x000000028e8e7824 */ /* 0x000fe200078e00ff */
[----:B------:R3:W-:Y:S01]  /*0810*/  LDGSTS.E.BYPASS.128 [R144], [R6.64], P4 ;  /* 0x0000000006907fae */ /* 0x0007e2000a101c56 */
[----:B------:R-:W-:-:S03]  /*0820*/  IMAD.SHL.U32 R141, R141, 0x2, RZ ;  /* 0x000000028d8d7824 */ /* 0x000fc600078e00ff */
[----:B------:R4:W-:Y:S04]  /*0830*/  LDGSTS.E.BYPASS.128 [R143], [R8.64], P1 ;  /* 0x00000000088f7fae */ /* 0x0009e80008901c56 */
[----:B------:R-:W0:Y:S04]  /*0840*/  LDGDEPBAR ;  /* 0x00000000000079af */ /* 0x000e280000000000 */
[----:B------:R1:W-:Y:S04]  /*0850*/  LDGSTS.E.BYPASS.128 [R146+0x6000], [R2.64+0x80], P6 ;  /* 0x0600008002927fae */ /* 0x0003e8000b101c56 */
[----:B------:R2:W-:Y:S04]  /*0860*/  LDGSTS.E.BYPASS.128 [R145+0x6000], [R4.64+0x80], P5 ;  /* 0x0600008004917fae */ /* 0x0005e8000a901c56 */
[----:B------:R3:W-:Y:S04]  /*0870*/  LDGSTS.E.BYPASS.128 [R144+0x6000], [R6.64+0x80], P4 ;  /* 0x0600008006907fae */ /* 0x0007e8000a101c56 */
[----:B------:R4:W-:Y:S04]  /*0880*/  LDGSTS.E.BYPASS.128 [R143+0x6000], [R8.64+0x80], P1 ;  /* 0x06000080088f7fae */ /* 0x0009e80008901c56 */
[----:B------:R-:W0:Y:S04]  /*0890*/  LDGDEPBAR ;  /* 0x00000000000079af */ /* 0x000e280000000000 */
[----:B------:R2:W-:Y:S01]  /*08a0*/  LDGSTS.E.BYPASS.128 [R142+0x12000], [R16.64], P3 ;  /* 0x12000000108e7fae */ /* 0x0005e20009901c56 */
[----:B------:R-:W-:-:S04]  /*08b0*/  IADD3 R12, P3, R13, UR12, RZ ;  /* 0x0000000c0d0c7c10 */ /* 0x000fc8000ff7e0ff */
[----:B------:R-:W-:Y:S02]  /*08c0*/  IADD3.X R13, R26, UR13, RZ, P3, !PT ;  /* 0x0000000d1a0d7c10 */ /* 0x000fe40009ffe4ff */
[----:B-1----:R-:W-:-:S04]  /*08d0*/  IADD3 R2, P3, R24, UR12, RZ ;  /* 0x0000000c18027c10 */ /* 0x002fc8000ff7e0ff */
[----:B------:R-:W-:Y:S01]  /*08e0*/  IADD3.X R3, R25, UR13, RZ, P3, !PT ;  /* 0x0000000d19037c10 */ /* 0x000fe20009ffe4ff */
[----:B--2---:R-:W-:Y:S01]  /*08f0*/  IMAD.U32 R16, RZ, RZ, UR4 ;  /* 0x00000004ff107e24 */ /* 0x004fe2000f8e00ff */
[----:B------:R-:W-:Y:S01]  /*0900*/  ISETP.LT.AND P3, PT, R153, UR16, !P0 ;  /* 0x0000001099007c0c */ /* 0x000fe2000c761270 */
[----:B------:R-:W-:-:S03]  /*0910*/  IMAD.U32 R17, RZ, RZ, UR5 ;  /* 0x00000005ff117e24 */ /* 0x000fc6000f8e00ff */
[----:B------:R-:W-:Y:S02]  /*0920*/  SEL R4, RZ, 0x10, !P3 ;  /* 0x00000010ff047807 */ /* 0x000fe40005800000 */
[----:B------:R1:W2:Y:S01]  /*0930*/  LDG.E R38, [R16.64] ;  /* 0x0000001610267981 */ /* 0x0002a2000c1e1900 */
[----:B------:R-:W-:Y:S02]  /*0940*/  LOP3.LUT R0, R150, 0x40, RZ, 0xfc, !PT ;  /* 0x0000004096007812 */ /* 0x000fe400078efcff */
[----:B------:R-:W-:Y:S01]  /*0950*/  SEL R4, R4, RZ, P2 ;  /* 0x000000ff04047207 */ /* 0x000fe20001000000 */
[----:B----4-:R-:W-:Y:S01]  /*0960*/  IMAD.WIDE.U32 R8, R147, 0x2, RZ ;  /* 0x0000000293087825 */ /* 0x010fe200078e00ff */
[----:B------:R-:W-:Y:S01]  /*0970*/  UISETP.GT.AND UP1, UPT, UR17, 0x7f, UPT ;  /* 0x0000007f1100788c */ /* 0x000fe2000bf24270 */
[----:B------:R-:W-:Y:S02]  /*0980*/  LOP3.LUT R35, R148, 0x80, RZ, 0xfc, !PT ;  /* 0x0000008094237812 */ /* 0x000fe400078efcff */
[----:B------:R-:W-:-:S02]  /*0990*/  ISETP.NE.U32.AND P2, PT, R4, RZ, PT ;  /* 0x000000ff0400720c */ /* 0x000fc40003f45070 */
[----:B------:R-:W-:Y:S02]  /*09a0*/  LOP3.LUT R37, R153, 0x80, RZ, 0xfc, !PT ;  /* 0x0000008099257812 */ /* 0x000fe400078efcff */
[----:B------:R-:W-:-:S09]  /*09b0*/  P2R R40, PR, RZ, 0x8 ;  /* 0x00000008ff287803 */ /* 0x000fd20000000000 */
[----:B------:R4:W-:Y:S01]  /*09c0*/  LDGSTS.E.BYPASS.128 [R141+0x12000], [R18.64], P2 ;  /* 0x12000000128d7fae */ /* 0x0009e20009101c56 */
[----:B------:R-:W-:-:S03]  /*09d0*/  IADD3 R4, P2, R22, UR12, RZ ;  /* 0x0000000c16047c10 */ /* 0x000fc6000ff5e0ff */
[----:B------:R-:W0:Y:S01]  /*09e0*/  LDGDEPBAR ;  /* 0x00000000000079af */ /* 0x000e220000000000 */
[----:B------:R-:W-:Y:S02]  /*09f0*/  IADD3.X R5, R23, UR13, RZ, P2, !PT ;  /* 0x0000000d17057c10 */ /* 0x000fe400097fe4ff */
[----:B---3--:R-:W-:Y:S01]  /*0a00*/  IADD3 R6, P2, R20, UR12, RZ ;  /* 0x0000000c14067c10 */ /* 0x008fe2000ff5e0ff */
[----:B------:R3:W-:Y:S01]  /*0a10*/  LDGSTS.E.BYPASS.128 [R146+0xc000], [R12.64], P6 ;  /* 0x0c0000000c927fae */ /* 0x0007e2000b101c56 */
[----:B------:R-:W-:Y:S02]  /*0a20*/  LOP3.LUT R23, R152, 0x40, R151, 0xfe, !PT ;  /* 0x0000004098177812 */ /* 0x000fe400078efe97 */
[----:B------:R-:W-:Y:S01]  /*0a30*/  IADD3.X R7, R21, UR13, RZ, P2, !PT ;  /* 0x0000000d15077c10 */ /* 0x000fe200097fe4ff */
[----:B------:R1:W-:Y:S04]  /*0a40*/  LDGSTS.E.BYPASS.128 [R145+0xc000], [R2.64], P5 ;  /* 0x0c00000002917fae */ /* 0x0003e8000a901c56 */
[----:B------:R1:W-:Y:S04]  /*0a50*/  LDGSTS.E.BYPASS.128 [R144+0xc000], [R4.64], P4 ;  /* 0x0c00000004907fae */ /* 0x0003e8000a101c56 */
[----:B------:R1:W-:Y:S04]  /*0a60*/  LDGSTS.E.BYPASS.128 [R143+0xc000], [R6.64], P1 ;  /* 0x0c000000068f7fae */ /* 0x0003e80008901c56 */
[----:B------:R-:W0:Y:S04]  /*0a70*/  LDGDEPBAR ;  /* 0x00000000000079af */ /* 0x000e280000000000 */
[----:B------:R3:W-:Y:S04]  /*0a80*/  LDGSTS.E.BYPASS.128 [R146+0x15000], [R12.64+0x80], P6 ;  /* 0x150000800c927fae */ /* 0x0007e8000b101c56 */
[----:B------:R1:W-:Y:S01]  /*0a90*/  LDGSTS.E.BYPASS.128 [R145+0x15000], [R2.64+0x80], P5 ;  /* 0x1500008002917fae */ /* 0x0003e2000a901c56 */
[----:B------:R-:W-:-:S03]  /*0aa0*/  ISETP.GE.U32.AND P5, PT, R23, UR16, PT ;  /* 0x0000001017007c0c */ /* 0x000fc6000bfa6070 */
[----:B------:R3:W-:Y:S01]  /*0ab0*/  LDGSTS.E.BYPASS.128 [R144+0x15000], [R4.64+0x80], P4 ;  /* 0x1500008004907fae */ /* 0x0007e2000a101c56 */
[----:B------:R-:W-:Y:S02]  /*0ac0*/  ISETP.GE.AND.EX P5, PT, RZ, UR34, PT, P5 ;  /* 0x00000022ff007c0c */ /* 0x000fe4000bfa6350 */
[C---:B------:R-:W-:Y:S01]  /*0ad0*/  ISETP.GE.U32.AND P6, PT, R0.reuse, UR16, PT ;  /* 0x0000001000007c0c */ /* 0x040fe2000bfc6070 */
[----:B------:R4:W-:Y:S01]  /*0ae0*/  LDGSTS.E.BYPASS.128 [R143+0x15000], [R6.64+0x80], P1 ;  /* 0x15000080068f7fae */ /* 0x0009e20008901c56 */
[----:B------:R-:W-:Y:S02]  /*0af0*/  PLOP3.LUT P1, PT, PT, PT, UP1, 0x80, 0x0 ;  /* 0x000000000000781c */ /* 0x000fe40003f2f018 */
[----:B-1----:R-:W-:Y:S01]  /*0b00*/  LOP3.LUT R2, R149, 0x40, RZ, 0xfc, !PT ;  /* 0x0000004095027812 */ /* 0x002fe200078efcff */
[----:B------:R-:W-:Y:S01]  /*0b10*/  IMAD.SHL.U32 R11, R23, 0x1000, RZ ;  /* 0x00001000170b7824 */ /* 0x000fe200078e00ff */
[C---:B---3--:R-:W-:Y:S01]  /*0b20*/  SHF.L.U64.HI R5, R0.reuse, 0xc, RZ ;  /* 0x0000000c00057819 */ /* 0x048fe200000102ff */
[----:B------:R-:W-:Y:S01]  /*0b30*/  IMAD.SHL.U32 R31, R0, 0x1000, RZ ;  /* 0x00001000001f7824 */ /* 0x000fe200078e00ff */
[----:B------:R-:W-:Y:S01]  /*0b40*/  LOP3.LUT R3, R148, 0x40, RZ, 0xfc, !PT ;  /* 0x0000004094037812 */ /* 0x000fe200078efcff */
[----:B------:R-:W0:Y:S01]  /*0b50*/  LDGDEPBAR ;  /* 0x00000000000079af */ /* 0x000e220000000000 */
[----:B------:R-:W-:-:S02]  /*0b60*/  LOP3.LUT R34, R5, R9, RZ, 0xfc, !PT ;  /* 0x0000000905227212 */ /* 0x000fc400078efcff */
[----:B------:R-:W-:Y:S02]  /*0b70*/  SEL R5, RZ, 0x10, P5 ;  /* 0x00000010ff057807 */ /* 0x000fe40002800000 */
[----:B------:R-:W-:Y:S01]  /*0b80*/  ISETP.GE.AND.EX P5, PT, RZ, UR34, PT, P6 ;  /* 0x00000022ff007c0c */ /* 0x000fe2000bfa6360 */
[----:B----4-:R-:W-:Y:S01]  /*0b90*/  IMAD.SHL.U32 R7, R3, 0x1000, RZ ;  /* 0x0000100003077824 */ /* 0x010fe200078e00ff */
[----:B------:R-:W-:Y:S02]  /*0ba0*/  ISETP.GE.U32.AND P6, PT, R2, UR16, PT ;  /* 0x0000001002007c0c */ /* 0x000fe4000bfc6070 */
[----:B------:R-:W-:Y:S02]  /*0bb0*/  SEL R5, R5, RZ, P1 ;  /* 0x000000ff05057207 */ /* 0x000fe40000800000 */
[----:B------:R-:W-:Y:S02]  /*0bc0*/  PLOP3.LUT P1, PT, PT, PT, UP1, 0x80, 0x0 ;  /* 0x000000000000781c */ /* 0x000fe40003f2f018 */
[----:B------:R-:W-:-:S02]  /*0bd0*/  SEL R6, RZ, 0x10, P5 ;  /* 0x00000010ff067807 */ /* 0x000fc40002800000 */
[----:B------:R-:W-:Y:S02]  /*0be0*/  ISETP.GE.AND.EX P5, PT, RZ, UR34, PT, P6 ;  /* 0x00000022ff007c0c */ /* 0x000fe4000bfa6360 */
[----:B------:R-:W-:Y:S02]  /*0bf0*/  LOP3.LUT R32, R7, R8, RZ, 0xfc, !PT ;  /* 0x0000000807207212 */ /* 0x000fe400078efcff */
[----:B------:R-:W-:Y:S02]  /*0c00*/  ISETP.GE.U32.AND P6, PT, R3, UR16, PT ;  /* 0x0000001003007c0c */ /* 0x000fe4000bfc6070 */
[----:B------:R-:W-:Y:S01]  /*0c10*/  SEL R7, R6, RZ, P1 ;  /* 0x000000ff06077207 */ /* 0x000fe20000800000 */
[----:B------:R-:W-:Y:S01]  /*0c20*/  IMAD.SHL.U32 R27, R2, 0x1000, RZ ;  /* 0x00001000021b7824 */ /* 0x000fe200078e00ff */
[----:B------:R-:W-:Y:S02]  /*0c30*/  PLOP3.LUT P1, PT, PT, PT, UP1, 0x80, 0x0 ;  /* 0x000000000000781c */ /* 0x000fe40003f2f018 */
[----:B------:R-:W-:-:S02]  /*0c40*/  SEL R6, RZ, 0x10, P5 ;  /* 0x00000010ff067807 */ /* 0x000fc40002800000 */
[----:B------:R-:W-:Y:S02]  /*0c50*/  SHF.L.U64.HI R23, R23, 0xc, RZ ;  /* 0x0000000c17177819 */ /* 0x000fe400000102ff */
[-C--:B------:R-:W-:Y:S02]  /*0c60*/  LOP3.LUT R22, R11, R8.reuse, RZ, 0xfc, !PT ;  /* 0x000000080b167212 */ /* 0x080fe400078efcff */
[----:B------:R-:W-:Y:S02]  /*0c70*/  LOP3.LUT R31, R31, R8, RZ, 0xfc, !PT ;  /* 0x000000081f1f7212 */ /* 0x000fe400078efcff */
[----:B------:R-:W-:Y:S02]  /*0c80*/  ISETP.GE.AND.EX P6, PT, RZ, UR34, PT, P6 ;  /* 0x00000022ff007c0c */ /* 0x000fe4000bfc6360 */
[----:B------:R-:W-:Y:S02]  /*0c90*/  SEL R24, R6, RZ, P1 ;  /* 0x000000ff06187207 */ /* 0x000fe40000800000 */
[----:B------:R-:W-:-:S02]  /*0ca0*/  LOP3.LUT R23, R23, R9, RZ, 0xfc, !PT ;  /* 0x0000000917177212 */ /* 0x000fc400078efcff */
[----:B------:R-:W-:Y:S02]  /*0cb0*/  IADD3 R12, P5, R22, UR8, RZ ;  /* 0x00000008160c7c10 */ /* 0x000fe4000ffbe0ff */
[----:B------:R-:W-:Y:S02]  /*0cc0*/  IADD3 R16, P1, R31, UR8, RZ ;  /* 0x000000081f107c10 */ /* 0x000fe4000ff3e0ff */
[----:B------:R-:W-:Y:S02]  /*0cd0*/  SHF.L.U64.HI R11, R2, 0xc, RZ ;  /* 0x0000000c020b7819 */ /* 0x000fe400000102ff */
[----:B------:R-:W-:Y:S02]  /*0ce0*/  SHF.L.U64.HI R33, R3, 0xc, RZ ;  /* 0x0000000c03217819 */ /* 0x000fe400000102ff */
[----:B------:R-:W-:Y:S02]  /*0cf0*/  LOP3.LUT R27, R27, R8, RZ, 0xfc, !PT ;  /* 0x000000081b1b7212 */ /* 0x000fe400078efcff */
[----:B------:R-:W-:-:S02]  /*0d00*/  SEL R6, RZ, 0x10, P6 ;  /* 0x00000010ff067807 */ /* 0x000fc40003000000 */
[----:B------:R-:W-:Y:S02]  /*0d10*/  ISETP.LT.U32.AND P6, PT, R41, UR16, PT ;  /* 0x0000001029007c0c */ /* 0x000fe4000bfc1070 */
[----:B------:R-:W-:Y:S02]  /*0d20*/  IADD3.X R13, R23, UR9, RZ, P5, !PT ;  /* 0x00000009170d7c10 */ /* 0x000fe4000affe4ff */
[----:B------:R-:W-:Y:S02]  /*0d30*/  IADD3.X R17, R34, UR9, RZ, P1, !PT ;  /* 0x0000000922117c10 */ /* 0x000fe40008ffe4ff */
[-C--:B------:R-:W-:Y:S02]  /*0d40*/  LOP3.LUT R30, R11, R9.reuse, RZ, 0xfc, !PT ;  /* 0x000000090b1e7212 */ /* 0x080fe400078efcff */
[----:B------:R-:W-:Y:S01]  /*0d50*/  LOP3.LUT R33, R33, R9, RZ, 0xfc, !PT ;  /* 0x0000000921217212 */ /* 0x000fe200078efcff */
[----:B------:R-:W-:Y:S06]  /*0d60*/  BAR.SYNC 0x0 ;  /* 0x0000000000007b1d */ /* 0x000fec0000000000 */
[----:B------:R-:W-:-:S02]  /*0d70*/  IADD3 R18, P5, R27, UR8, RZ ;  /* 0x000000081b127c10 */ /* 0x000fc4000ffbe0ff */
[----:B------:R-:W-:Y:S02]  /*0d80*/  IADD3 R20, P1, R32, UR8, RZ ;  /* 0x0000000820147c10 */ /* 0x000fe4000ff3e0ff */
[----:B------:R-:W-:Y:S02]  /*0d90*/  ISETP.LT.AND.EX P2, PT, RZ, UR34, !P0, P6 ;  /* 0x00000022ff007c0c */ /* 0x000fe4000c741360 */
[----:B------:R-:W-:Y:S02]  /*0da0*/  IADD3.X R19, R30, UR9, RZ, P5, !PT ;  /* 0x000000091e137c10 */ /* 0x000fe4000affe4ff */
[----:B------:R-:W-:Y:S02]  /*0db0*/  IADD3.X R21, R33, UR9, RZ, P1, !PT ;  /* 0x0000000921157c10 */ /* 0x000fe40008ffe4ff */
[----:B------:R-:W-:Y:S02]  /*0dc0*/  PLOP3.LUT P5, PT, PT, PT, UP1, 0x80, 0x0 ;  /* 0x000000000000781c */ /* 0x000fe40003faf018 */
[----:B------:R-:W-:-:S02]  /*0dd0*/  PLOP3.LUT P1, PT, PT, PT, UP1, 0x80, 0x0 ;  /* 0x000000000000781c */ /* 0x000fc40003f2f018 */
[----:B------:R-:W-:Y:S02]  /*0de0*/  SEL R11, RZ, 0x10, !P2 ;  /* 0x00000010ff0b7807 */ /* 0x000fe40005000000 */
[-C--:B------:R-:W-:Y:S02]  /*0df0*/  LEA R4, P4, R41, R160.reuse, 0xb ;  /* 0x000000a029047211 */ /* 0x080fe400078858ff */
[----:B------:R-:W-:Y:S02]  /*0e00*/  SEL R25, R6, RZ, P5 ;  /* 0x000000ff06197207 */ /* 0x000fe40002800000 */
[----:B------:R-:W-:Y:S02]  /*0e10*/  SEL R26, R11, RZ, P1 ;  /* 0x000000ff0b1a7207 */ /* 0x000fe40000800000 */
[----:B------:R-:W-:Y:S02]  /*0e20*/  LEA.HI.X R137, R41, UR27, RZ, 0xb, P4 ;  /* 0x0000001b29897c11 */ /* 0x000fe4000a0f5cff */
[----:B------:R-:W-:-:S02]  /*0e30*/  LEA R6, P1, R39, R160, 0xb ;  /* 0x000000a027067211 */ /* 0x000fc400078258ff */
[----:B------:R-:W-:Y:S02]  /*0e40*/  IADD3 R22, P4, R22, UR12, RZ ;  /* 0x0000000c16167c10 */ /* 0x000fe4000ff9e0ff */
[----:B------:R-:W-:Y:S02]  /*0e50*/  LEA R28, P5, R4, UR10, 0x1 ;  /* 0x0000000a041c7c11 */ /* 0x000fe4000f8a08ff */
[----:B------:R-:W-:Y:S02]  /*0e60*/  ISETP.NE.U32.AND P6, PT, R5, RZ, PT ;  /* 0x000000ff0500720c */ /* 0x000fe40003fc5070 */
[----:B------:R-:W-:Y:S02]  /*0e70*/  LEA.HI.X R11, R39, UR27, RZ, 0xb, P1 ;  /* 0x0000001b270b7c11 */ /* 0x000fe400088f5cff */
[----:B------:R-:W-:Y:S02]  /*0e80*/  ISETP.NE.U32.AND P1, PT, R7, RZ, PT ;  /* 0x000000ff0700720c */ /* 0x000fe40003f25070 */
[----:B------:R-:W-:-:S02]  /*0e90*/  IADD3.X R23, R23, UR13, RZ, P4, !PT ;  /* 0x0000000d17177c10 */ /* 0x000fc4000a7fe4ff */
[----:B------:R-:W-:Y:S02]  /*0ea0*/  LEA.HI.X R29, R4, UR11, R137, 0x1, P5 ;  /* 0x0000000b041d7c11 */ /* 0x000fe4000a8f0c89 */
[----:B------:R-:W-:Y:S02]  /*0eb0*/  ISETP.NE.U32.AND P4, PT, R24, RZ, PT ;  /* 0x000000ff1800720c */ /* 0x000fe40003f85070 */
[----:B------:R-:W-:Y:S01]  /*0ec0*/  ISETP.NE.U32.AND P5, PT, R25, RZ, PT ;  /* 0x000000ff1900720c */ /* 0x000fe20003fa5070 */
[----:B------:R-:W-:Y:S01]  /*0ed0*/  @!PT LDS RZ, [RZ] ;  /* 0x00000000fffff984 */ /* 0x000fe20000000800 */
[----:B------:R-:W-:Y:S01]  /*0ee0*/  @!PT LDS RZ, [RZ] ;  /* 0x00000000fffff984 */ /* 0x000fe20000000800 */
[----:B------:R-:W-:Y:S01]  /*0ef0*/  @!PT LDS RZ, [RZ] ;  /* 0x00000000fffff984 */ /* 0x000fe20000000800 */
[----:B------:R1:W-:Y:S01]  /*0f00*/  LDGSTS.E.BYPASS.128 [R146+0x2000], [R12.64], P6 ;  /* 0x020000000c927fae */ /* 0x0003e2000b101c56 */
[----:B------:R-:W-:Y:S02]  /*0f10*/  P2R R157, PR, RZ, 0x4 ;  /* 0x00000004ff9d7803 */ /* 0x000fe40000000000 */
[----:B------:R-:W-:Y:S01]  /*0f20*/  ISETP.NE.U32.AND P2, PT, R26, RZ, PT ;  /* 0x000000ff1a00720c */ /* 0x000fe20003f45070 */
[----:B------:R3:W-:Y:S06]  /*0f30*/  LDGSTS.E.BYPASS.128 [R145+0x2000], [R16.64], P1 ;  /* 0x0200000010917fae */ /* 0x0007ec0008901c56 */
[----:B------:R4:W-:Y:S04]  /*0f40*/  LDGSTS.E.BYPASS.128 [R144+0x2000], [R18.64], P4 ;  /* 0x0200000012907fae */ /* 0x0009e8000a101c56 */
[----:B------:R1:W-:Y:S04]  /*0f50*/  LDGSTS.E.BYPASS.128 [R143+0x2000], [R20.64], P5 ;  /* 0x02000000148f7fae */ /* 0x0003e8000a901c56 */
        /* <DEDUP_REMOVED lines=9> */
[----:B------:R-:W-:-:S04]  /*0ff0*/  IADD3 R26, P2, R27, UR12, RZ ;  /* 0x0000000c1b1a7c10 */ /* 0x000fc8000ff5e0ff */
[----:B------:R-:W-:Y:S02]  /*1000*/  IADD3.X R27, R30, UR13, RZ, P2, !PT ;  /* 0x0000000d1e1b7c10 */ /* 0x000fe400097fe4ff */
[----:B------:R-:W-:-:S04]  /*1010*/  LEA R30, P2, R6, UR10, 0x1 ;  /* 0x0000000a061e7c11 */ /* 0x000fc8000f8408ff */
[----:B------:R-:W-:Y:S02]  /*1020*/  LEA.HI.X R31, R6, UR11, R11, 0x1, P2 ;  /* 0x0000000b061f7c11 */ /* 0x000fe400090f0c0b */
[----:B------:R-:W-:-:S04]  /*1030*/  ISETP.LT.U32.AND P2, PT, R39, UR16, PT ;  /* 0x0000001027007c0c */ /* 0x000fc8000bf41070 */
[----:B------:R-:W-:-:S04]  /*1040*/  ISETP.LT.AND.EX P2, PT, RZ, UR34, !P0, P2 ;  /* 0x00000022ff007c0c */ /* 0x000fc8000c741320 */
[----:B------:R-:W-:Y:S02]  /*1050*/  P2R R156, PR, RZ, 0x4 ;  /* 0x00000004ff9c7803 */ /* 0x000fe40000000000 */
[----:B------:R-:W-:Y:S02]  /*1060*/  SEL R5, RZ, 0x10, !P2 ;  /* 0x00000010ff057807 */ /* 0x000fe40005000000 */
[----:B------:R-:W-:-:S04]  /*1070*/  PLOP3.LUT P2, PT, PT, PT, UP1, 0x80, 0x0 ;  /* 0x000000000000781c */ /* 0x000fc80003f4f018 */
[----:B------:R-:W-:Y:S02]  /*1080*/  SEL R5, R5, RZ, P2 ;  /* 0x000000ff05057207 */ /* 0x000fe40001000000 */
[----:B-1----:R-:W-:-:S04]  /*1090*/  IADD3 R12, P2, R32, UR12, RZ ;  /* 0x0000000c200c7c10 */ /* 0x002fc8000ff5e0ff */
[----:B------:R-:W-:Y:S02]  /*10a0*/  IADD3.X R13, R33, UR13, RZ, P2, !PT ;  /* 0x0000000d210d7c10 */ /* 0x000fe400097fe4ff */
[----:B------:R-:W-:Y:S02]  /*10b0*/  ISETP.NE.U32.AND P2, PT, R5, RZ, PT ;  /* 0x000000ff0500720c */ /* 0x000fe40003f45070 */
[----:B------:R-:W-:Y:S02]  /*10c0*/  LOP3.LUT R7, R152, 0x80, R151, 0xfe, !PT ;  /* 0x0000008098077812 */ /* 0x000fe400078efe97 */
[----:B---3--:R-:W-:-:S09]  /*10d0*/  LOP3.LUT R16, R150, 0x80, RZ, 0xfc, !PT ;  /* 0x0000008096107812 */ /* 0x008fd200078efcff */
[----:B------:R1:W-:Y:S04]  /*10e0*/  LDGSTS.E.BYPASS.128 [R141+0x13000], [R30.64], P2 ;  /* 0x130000001e8d7fae */ /* 0x0003e80009101c56 */
[----:B------:R-:W0:Y:S04]  /*10f0*/  LDGDEPBAR ;  /* 0x00000000000079af */ /* 0x000e280000000000 */
[----:B------:R3:W-:Y:S04]  /*1100*/  LDGSTS.E.BYPASS.128 [R146+0xe000], [R22.64], P6 ;  /* 0x0e00000016927fae */ /* 0x0007e8000b101c56 */
[----:B------:R1:W-:Y:S04]  /*1110*/  LDGSTS.E.BYPASS.128 [R145+0xe000], [R24.64], P1 ;  /* 0x0e00000018917fae */ /* 0x0003e80008901c56 */
[----:B------:R1:W-:Y:S04]  /*1120*/  LDGSTS.E.BYPASS.128 [R144+0xe000], [R26.64], P4 ;  /* 0x0e0000001a907fae */ /* 0x0003e8000a101c56 */
[----:B------:R1:W-:Y:S04]  /*1130*/  LDGSTS.E.BYPASS.128 [R143+0xe000], [R12.64], P5 ;  /* 0x0e0000000c8f7fae */ /* 0x0003e8000a901c56 */
[----:B------:R-:W0:Y:S04]  /*1140*/  LDGDEPBAR ;  /* 0x00000000000079af */ /* 0x000e280000000000 */
[----:B------:R3:W-:Y:S01]  /*1150*/  LDGSTS.E.BYPASS.128 [R146+0x17000], [R22.64+0x80], P6 ;  /* 0x1700008016927fae */ /* 0x0007e2000b101c56 */
[----:B------:R-:W-:-:S03]  /*1160*/  IMAD.SHL.U32 R5, R7, 0x1000, RZ ;  /* 0x0000100007057824 */ /* 0x000fc600078e00ff */
[----:B------:R1:W-:Y:S01]  /*1170*/  LDGSTS.E.BYPASS.128 [R145+0x17000], [R24.64+0x80], P1 ;  /* 0x1700008018917fae */ /* 0x0003e20008901c56 */
[----:B------:R-:W-:-:S03]  /*1180*/  ISETP.GE.U32.AND P1, PT, R7, UR16, PT ;  /* 0x0000001007007c0c */ /* 0x000fc6000bf26070 */
[----:B------:R2:W-:Y:S01]  /*1190*/  LDGSTS.E.BYPASS.128 [R144+0x17000], [R26.64+0x80], P4 ;  /* 0x170000801a907fae */ /* 0x0005e2000a101c56 */
[C---:B------:R-:W-:Y:S02]  /*11a0*/  ISETP.GE.U32.AND P4, PT, R16.reuse, UR16, PT ;  /* 0x0000001010007c0c */ /* 0x040fe4000bf86070 */
[----:B------:R-:W-:Y:S02]  /*11b0*/  ISETP.GE.AND.EX P1, PT, RZ, UR34, PT, P1 ;  /* 0x00000022ff007c0c */ /* 0x000fe4000bf26310 */
[----:B------:R-:W-:Y:S01]  /*11c0*/  LOP3.LUT R21, R149, 0x80, RZ, 0xfc, !PT ;  /* 0x0000008095157812 */ /* 0x000fe200078efcff */
[----:B------:R-:W-:Y:S01]  /*11d0*/  UISETP.GT.AND UP1, UPT, UR17, 0xbf, UPT ;  /* 0x000000bf1100788c */ /* 0x000fe2000bf24270 */
[----:B------:R-:W-:Y:S01]  /*11e0*/  SHF.L.U64.HI R7, R7, 0xc, RZ ;  /* 0x0000000c07077819 */ /* 0x000fe200000102ff */
[----:B------:R2:W-:Y:S01]  /*11f0*/  LDGSTS.E.BYPASS.128 [R143+0x17000], [R12.64+0x80], P5 ;  /* 0x170000800c8f7fae */ /* 0x0005e2000a901c56 */
[----:B------:R-:W-:Y:S02]  /*1200*/  ISETP.GE.AND.EX P4, PT, RZ, UR34, PT, P4 ;  /* 0x00000022ff007c0c */ /* 0x000fe4000bf86340 */
[----:B-1----:R-:W-:Y:S01]  /*1210*/  LOP3.LUT R24, R5, R8, RZ, 0xfc, !PT ;  /* 0x0000000805187212 */ /* 0x002fe200078efcff */
[----:B------:R-:W-:Y:S01]  /*1220*/  IMAD.SHL.U32 R33, R16, 0x1000, RZ ;  /* 0x0000100010217824 */ /* 0x000fe200078e00ff */
[----:B------:R-:W-:Y:S01]  /*1230*/  SEL R5, RZ, 0x10, P1 ;  /* 0x00000010ff057807 */ /* 0x000fe20000800000 */
[----:B------:R-:W-:Y:S01]  /*1240*/  IMAD.SHL.U32 R29, R21, 0x1000, RZ ;  /* 0x00001000151d7824 */ /* 0x000fe200078e00ff */
[----:B------:R-:W-:Y:S01]  /*1250*/  LOP3.LUT R25, R7, R9, RZ, 0xfc, !PT ;  /* 0x0000000907197212 */ /* 0x000fe200078efcff */
[----:B----4-:R-:W-:Y:S01]  /*1260*/  IMAD.SHL.U32 R19, R35, 0x1000, RZ ;  /* 0x0000100023137824 */ /* 0x010fe200078e00ff */
[----:B------:R-:W-:Y:S01]  /*1270*/  ISETP.GE.U32.AND P1, PT, R21, UR16, PT ;  /* 0x0000001015007c0c */ /* 0x000fe2000bf26070 */
[----:B------:R-:W0:Y:S01]  /*1280*/  LDGDEPBAR ;  /* 0x00000000000079af */ /* 0x000e220000000000 */
[----:B------:R-:W-:-:S02]  /*1290*/  SEL R7, RZ, 0x10, P4 ;  /* 0x00000010ff077807 */ /* 0x000fc40002000000 */
[----:B------:R-:W-:Y:S02]  /*12a0*/  ISETP.GE.U32.AND P4, PT, R35, UR16, PT ;  /* 0x0000001023007c0c */ /* 0x000fe4000bf86070 */
[----:B------:R-:W-:Y:S02]  /*12b0*/  ISETP.GE.AND.EX P1, PT, RZ, UR34, PT, P1 ;  /* 0x00000022ff007c0c */ /* 0x000fe4000bf26310 */
[----:B------:R-:W-:Y:S02]  /*12c0*/  ISETP.GE.AND.EX P4, PT, RZ, UR34, PT, P4 ;  /* 0x00000022ff007c0c */ /* 0x000fe4000bf86340 */
[----:B--2---:R-:W-:Y:S02]  /*12d0*/  SHF.L.U64.HI R13, R16, 0xc, RZ ;  /* 0x0000000c100d7819 */ /* 0x004fe400000102ff */
[----:B------:R-:W-:Y:S02]  /*12e0*/  SEL R12, RZ, 0x10, P1 ;  /* 0x00000010ff0c7807 */ /* 0x000fe40000800000 */
[----:B------:R-:W-:-:S02]  /*12f0*/  PLOP3.LUT P1, PT, PT, PT, UP1, 0x80, 0x0 ;  /* 0x000000000000781c */ /* 0x000fc40003f2f018 */
[----:B------:R-:W-:Y:S02]  /*1300*/  SEL R17, RZ, 0x10, P4 ;  /* 0x00000010ff117807 */ /* 0x000fe40002000000 */
[----:B------:R-:W-:Y:S02]  /*1310*/  PLOP3.LUT P4, PT, PT, PT, UP1, 0x80, 0x0 ;  /* 0x000000000000781c */ /* 0x000fe40003f8f018 */
[----:B------:R-:W-:Y:S02]  /*1320*/  LOP3.LUT R36, R13, R9, RZ, 0xfc, !PT ;  /* 0x000000090d247212 */ /* 0x000fe400078efcff */
[----:B------:R-:W-:Y:S02]  /*1330*/  SEL R13, R5, RZ, P1 ;  /* 0x000000ff050d7207 */ /* 0x000fe40000800000 */
[----:B------:R-:W-:Y:S02]  /*1340*/  PLOP3.LUT P1, PT, PT, PT, UP1, 0x80, 0x0 ;  /* 0x000000000000781c */ /* 0x000fe40003f2f018 */
[----:B------:R-:W-:-:S02]  /*1350*/  SEL R26, R7, RZ, P4 ;  /* 0x000000ff071a7207 */ /* 0x000fc40002000000 */
[----:B------:R-:W-:Y:S02]  /*1360*/  PLOP3.LUT P4, PT, PT, PT, UP1, 0x80, 0x0 ;  /* 0x000000000000781c */ /* 0x000fe40003f8f018 */
[-C--:B------:R-:W-:Y:S02]  /*1370*/  LOP3.LUT R33, R33, R8.reuse, RZ, 0xfc, !PT ;  /* 0x0000000821217212 */ /* 0x080fe400078efcff */
[----:B------:R-:W-:Y:S02]  /*1380*/  SEL R27, R12, RZ, P1 ;  /* 0x000000ff0c1b7207 */ /* 0x000fe40000800000 */
[----:B------:R-:W-:Y:S02]  /*1390*/  IADD3 R16, P1, R24, UR8, RZ ;  /* 0x0000000818107c10 */ /* 0x000fe4000ff3e0ff */
[----:B------:R-:W-:Y:S02]  /*13a0*/  SHF.L.U64.HI R21, R21, 0xc, RZ ;  /* 0x0000000c15157819 */ /* 0x000fe400000102ff */
[----:B------:R-:W-:-:S02]  /*13b0*/  LOP3.LUT R29, R29, R8, RZ, 0xfc, !PT ;  /* 0x000000081d1d7212 */ /* 0x000fc400078efcff */
[----:B------:R-:W-:Y:S02]  /*13c0*/  SEL R28, R17, RZ, P4 ;  /* 0x000000ff111c7207 */ /* 0x000fe40002000000 */
[----:B------:R-:W-:Y:S02]  /*13d0*/  IADD3 R18, P4, R33, UR8, RZ ;  /* 0x0000000821127c10 */ /* 0x000fe4000ff9e0ff */
[----:B------:R-:W-:Y:S02]  /*13e0*/  LOP3.LUT R31, R154, 0x80, RZ, 0xfc, !PT ;  /* 0x000000809a1f7812 */ /* 0x000fe400078efcff */
[----:B------:R-:W-:Y:S02]  /*13f0*/  IADD3.X R17, R25, UR9, RZ, P1, !PT ;  /* 0x0000000919117c10 */ /* 0x000fe40008ffe4ff */
[----:B------:R-:W-:Y:S02]  /*1400*/  LOP3.LUT R32, R21, R9, RZ, 0xfc, !PT ;  /* 0x0000000915207212 */ /* 0x000fe400078efcff */
[----:B------:R-:W-:-:S02]  /*1410*/  LOP3.LUT R34, R19, R8, RZ, 0xfc, !PT ;  /* 0x0000000813227212 */ /* 0x000fc400078efcff */
[----:B------:R-:W-:Y:S02]  /*1420*/  IADD3 R20, P1, R29, UR8, RZ ;  /* 0x000000081d147c10 */ /* 0x000fe4000ff3e0ff */
[----:B------:R-:W-:Y:S02]  /*1430*/  SHF.L.U64.HI R35, R35, 0xc, RZ ;  /* 0x0000000c23237819 */ /* 0x000fe400000102ff */
[----:B------:R-:W-:Y:S02]  /*1440*/  IADD3.X R19, R36, UR9, RZ, P4, !PT ;  /* 0x0000000924137c10 */ /* 0x000fe4000a7fe4ff */
[----:B------:R-:W-:Y:S02]  /*1450*/  ISETP.LT.U32.AND P4, PT, R31, UR16, PT ;  /* 0x000000101f007c0c */ /* 0x000fe4000bf81070 */
[----:B------:R-:W-:Y:S02]  /*1460*/  IADD3.X R21, R32, UR9, RZ, P1, !PT ;  /* 0x0000000920157c10 */ /* 0x000fe40008ffe4ff */
[----:B------:R-:W-:-:S02]  /*1470*/  LOP3.LUT R35, R35, R9, RZ, 0xfc, !PT ;  /* 0x0000000923237212 */ /* 0x000fc400078efcff */
[----:B---3--:R-:W-:Y:S02]  /*1480*/  IADD3 R22, P1, R34, UR8, RZ ;  /* 0x0000000822167c10 */ /* 0x008fe4000ff3e0ff */
[----:B------:R-:W-:Y:S02]  /*1490*/  ISETP.LT.AND.EX P2, PT, RZ, UR34, !P0, P4 ;  /* 0x00000022ff007c0c */ /* 0x000fe4000c741340 */
[----:B------:R-:W-:Y:S02]  /*14a0*/  IADD3.X R23, R35, UR9, RZ, P1, !PT ;  /* 0x0000000923177c10 */ /* 0x000fe40008ffe4ff */
[----:B------:R-:W-:Y:S02]  /*14b0*/  PLOP3.LUT P1, PT, PT, PT, UP1, 0x80, 0x0 ;  /* 0x000000000000781c */ /* 0x000fe40003f2f018 */
[----:B------:R-:W-:-:S04]  /*14c0*/  SEL R5, RZ, 0x10, !P2 ;  /* 0x00000010ff057807 */ /* 0x000fc80005000000 */
[----:B------:R-:W-:Y:S02]  /*14d0*/  SEL R9, R5, RZ, P1 ;  /* 0x000000ff05097207 */ /* 0x000fe40000800000 */
[----:B------:R-:W-:-:S04]  /*14e0*/  LEA R12, P1, R31, R160, 0xb ;  /* 0x000000a01f0c7211 */ /* 0x000fc800078258ff */
[----:B------:R-:W-:Y:S02]  /*14f0*/  LEA.HI.X R7, R31, UR27, RZ, 0xb, P1 ;  /* 0x0000001b1f077c11 */ /* 0x000fe400088f5cff */
[C---:B------:R-:W-:Y:S02]  /*1500*/  LEA R30, P1, R12.reuse, UR10, 0x1 ;  /* 0x0000000a0c1e7c11 */ /* 0x040fe4000f8208ff */
[----:B------:R-:W-:Y:S02]  /*1510*/  P2R R155, PR, RZ, 0x4 ;  /* 0x00000004ff9b7803 */ /* 0x000fe40000000000 */
[----:B------:R-:W-:Y:S02]  /*1520*/  LEA.HI.X R31, R12, UR11, R7, 0x1, P1 ;  /* 0x0000000b0c1f7c11 */ /* 0x000fe400088f0c07 */
[----:B------:R-:W-:Y:S02]  /*1530*/  IADD3 R24, P1, R24, UR12, RZ ;  /* 0x0000000c18187c10 */ /* 0x000fe4000ff3e0ff */
[----:B------:R-:W-:Y:S01]  /*1540*/  ISETP.NE.U32.AND P2, PT, R13, RZ, PT ;  /* 0x000000ff0d00720c */ /* 0x000fe20003f45070 */
[----:B------:R-:W-:Y:S06]  /*1550*/  BAR.SYNC 0x0 ;  /* 0x0000000000007b1d */ /* 0x000fec0000000000 */
[----:B------:R-:W-:-:S02]  /*1560*/  ISETP.NE.U32.AND P6, PT, R26, RZ, PT ;  /* 0x000000ff1a00720c */ /* 0x000fc40003fc5070 */
[----:B------:R-:W-:Y:S02]  /*1570*/  ISETP.NE.U32.AND P5, PT, R27, RZ, PT ;  /* 0x000000ff1b00720c */ /* 0x000fe40003fa5070 */
[----:B------:R-:W-:Y:S02]  /*1580*/  ISETP.NE.U32.AND P4, PT, R28, RZ, PT ;  /* 0x000000ff1c00720c */ /* 0x000fe40003f85070 */
[----:B------:R-:W-:Y:S01]  /*1590*/  IADD3.X R25, R25, UR13, RZ, P1, !PT ;  /* 0x0000000d19197c10 */ /* 0x000fe20008ffe4ff */
[----:B------:R-:W-:Y:S01]  /*15a0*/  @!PT LDS RZ, [RZ] ;  /* 0x00000000fffff984 */ /* 0x000fe20000000800 */
[----:B------:R-:W-:Y:S01]  /*15b0*/  @!PT LDS RZ, [RZ] ;  /* 0x00000000fffff984 */ /* 0x000fe20000000800 */
[----:B------:R-:W-:Y:S01]  /*15c0*/  @!PT LDS RZ, [RZ] ;  /* 0x00000000fffff984 */ /* 0x000fe20000000800 */
[----:B------:R1:W-:Y:S01]  /*15d0*/  LDGSTS.E.BYPASS.128 [R146+0x4000], [R16.64], P2 ;  /* 0x0400000010927fae */ /* 0x0003e20009101c56 */
[----:B------:R-:W-:-:S04]  /*15e0*/  LEA R8, P1, R37, R160, 0xb ;  /* 0x000000a025087211 */ /* 0x000fc800078258ff */
[----:B------:R-:W-:Y:S01]  /*15f0*/  LEA.HI.X R5, R37, UR27, RZ, 0xb, P1 ;  /* 0x0000001b25057c11 */ /* 0x000fe200088f5cff */
[----:B------:R2:W-:Y:S01]  /*1600*/  LDGSTS.E.BYPASS.128 [R145+0x4000], [R18.64], P6 ;  /* 0x0400000012917fae */ /* 0x0005e2000b101c56 */
[----:B------:R-:W-:-:S03]  /*1610*/  ISETP.NE.U32.AND P1, PT, R9, RZ, PT ;  /* 0x000000ff0900720c */ /* 0x000fc60003f25070 */
        /* <DEDUP_REMOVED lines=16> */
[----:B------:R-:W-:Y:S02]  /*1720*/  ISETP.LT.AND.EX P1, PT, RZ, UR34, !P0, P1 ;  /* 0x00000022ff007c0c */ /* 0x000fe4000c721310 */
[----:B------:R-:W-:Y:S02]  /*1730*/  PLOP3.LUT P3, PT, PT, PT, UP1, 0x80, 0x0 ;  /* 0x000000000000781c */ /* 0x000fe40003f6f018 */
[----:B------:R-:W-:-:S04]  /*1740*/  SEL R9, RZ, 0x10, !P1 ;  /* 0x00000010ff097807 */ /* 0x000fc80004800000 */
[----:B------:R-:W-:Y:S02]  /*1750*/  SEL R9, R9, RZ, P3 ;  /* 0x000000ff09097207 */ /* 0x000fe40001800000 */
[----:B-1----:R-:W-:-:S04]  /*1760*/  IADD3 R16, P3, R34, UR12, RZ ;  /* 0x0000000c22107c10 */ /* 0x002fc8000ff7e0ff */
[----:B------:R-:W-:Y:S02]  /*1770*/  IADD3.X R17, R35, UR13, RZ, P3, !PT ;  /* 0x0000000d23117c10 */ /* 0x000fe40009ffe4ff */
[----:B------:R-:W-:-:S13]  /*1780*/  ISETP.NE.U32.AND P3, PT, R9, RZ, PT ;  /* 0x000000ff0900720c */ /* 0x000fda0003f65070 */
[----:B------:R2:W-:Y:S04]  /*1790*/  LDGSTS.E.BYPASS.128 [R141+0x14000], [R32.64], P3 ;  /* 0x14000000208d7fae */ /* 0x0005e80009901c56 */
[----:B------:R-:W0:Y:S04]  /*17a0*/  LDGDEPBAR ;  /* 0x00000000000079af */ /* 0x000e280000000000 */
[----:B------:R2:W-:Y:S04]  /*17b0*/  LDGSTS.E.BYPASS.128 [R146+0x10000], [R24.64], P2 ;  /* 0x1000000018927fae */ /* 0x0005e80009101c56 */
[----:B------:R2:W-:Y:S04]  /*17c0*/  LDGSTS.E.BYPASS.128 [R145+0x10000], [R26.64], P6 ;  /* 0x100000001a917fae */ /* 0x0005e8000b101c56 */
[----:B------:R2:W-:Y:S04]  /*17d0*/  LDGSTS.E.BYPASS.128 [R144+0x10000], [R28.64], P5 ;  /* 0x100000001c907fae */ /* 0x0005e8000a901c56 */
[----:B------:R2:W-:Y:S04]  /*17e0*/  LDGSTS.E.BYPASS.128 [R143+0x10000], [R16.64], P4 ;  /* 0x10000000108f7fae */ /* 0x0005e8000a101c56 */
[----:B------:R-:W0:Y:S04]  /*17f0*/  LDGDEPBAR ;  /* 0x00000000000079af */ /* 0x000e280000000000 */
[----:B------:R2:W-:Y:S04]  /*1800*/  LDGSTS.E.BYPASS.128 [R146+0x19000], [R24.64+0x80], P2 ;  /* 0x1900008018927fae */ /* 0x0005e80009101c56 */
[----:B------:R2:W-:Y:S04]  /*1810*/  LDGSTS.E.BYPASS.128 [R145+0x19000], [R26.64+0x80], P6 ;  /* 0x190000801a917fae */ /* 0x0005e8000b101c56 */
[----:B------:R2:W-:Y:S04]  /*1820*/  LDGSTS.E.BYPASS.128 [R144+0x19000], [R28.64+0x80], P5 ;  /* 0x190000801c907fae */ /* 0x0005e8000a901c56 */
[----:B------:R2:W-:Y:S04]  /*1830*/  LDGSTS.E.BYPASS.128 [R143+0x19000], [R16.64+0x80], P4 ;  /* 0x19000080108f7fae */ /* 0x0005e8000a101c56 */
[----:B------:R-:W0:Y:S01]  /*1840*/  LDGDEPBAR ;  /* 0x00000000000079af */ /* 0x000e220000000000 */
[----:B------:R-:W-:Y:S01]  /*1850*/  PLOP3.LUT P4, PT, PT, PT, UP0, 0x80, 0x0 ;  /* 0x000000000000781c */ /* 0x000fe20003f8f008 */
[----:B------:R2:W1:Y:S01]  /*1860*/  R2UR UR4, R38 ;  /* 0x00000000260473c2 */ /* 0x00046200000e0000 */
[----:B------:R-:W-:Y:S01]  /*1870*/  ISETP.NE.AND P3, PT, R40, RZ, PT ;  /* 0x000000ff2800720c */ /* 0x000fe20003f65270 */
[----:B------:R-:W-:Y:S01]  /*1880*/  IMAD.MOV.U32 R162, RZ, RZ, R14 ;  /* 0x000000ffffa27224 */ /* 0x000fe200078e000e */
[----:B------:R-:W-:Y:S01]  /*1890*/  ISETP.NE.AND P2, PT, R42, RZ, PT ;  /* 0x000000ff2a00720c */ /* 0x000fe20003f45270 */
[----:B------:R-:W-:Y:S01]  /*18a0*/  IMAD.MOV.U32 R159, RZ, RZ, R15 ;  /* 0x000000ffff9f7224 */ /* 0x000fe200078e000f */
[----:B------:R-:W-:-:S02]  /*18b0*/  LOP3.LUT R13, R10, 0x1f, RZ, 0xc0, !PT ;  /* 0x0000001f0a0d7812 */ /* 0x000fc400078ec0ff */
[----:B------:R-:W-:Y:S01]  /*18c0*/  SHF.R.U32.HI R9, RZ, 0x5, R10 ;  /* 0x00000005ff097819 */ /* 0x000fe2000001160a */
[----:B------:R-:W-:-:S04]  /*18d0*/  DEPBAR.LE SB0, 0xa ;  /* 0x000082800000791a */ /* 0x000fc80000000000 */
[----:B------:R-:W-:Y:S06]  /*18e0*/  BAR.SYNC 0x0 ;  /* 0x0000000000007b1d */ /* 0x000fec0000000000 */
[----:B-12---:R-:W-:Y:S05]  /*18f0*/  @P4 BRA `(.L_x_0) ;  /* 0x0000019000004947 */ /* 0x006fea0003800000 */
[----:B------:R-:W-:Y:S01]  /*1900*/  IMAD.SHL.U32 R10, R10, 0x2, RZ ;  /* 0x000000020a0a7824 */ /* 0x000fe200078e00ff */
[----:B------:R-:W-:Y:S01]  /*1910*/  LOP3.LUT R9, R9, 0x3, RZ, 0xc0, !PT ;  /* 0x0000000309097812 */ /* 0x000fe200078ec0ff */
[----:B------:R-:W-:Y:S01]  /*1920*/  CS2R R56, SRZ ;  /* 0x0000000000387805 */ /* 0x000fe2000001ff00 */
[----:B------:R-:W-:Y:S01]  /*1930*/  SHF.R.U32.HI R4, RZ, 0x2, R13 ;  /* 0x00000002ff047819 */ /* 0x000fe2000001160d */
[----:B------:R-:W-:Y:S01]  /*1940*/  CS2R R58, SRZ ;  /* 0x00000000003a7805 */ /* 0x000fe2000001ff00 */
[----:B------:R-:W-:Y:S01]  /*1950*/  LOP3.LUT R10, R10, 0x6, RZ, 0xc0, !PT ;  /* 0x000000060a0a7812 */ /* 0x000fe200078ec0ff */
[----:B------:R-:W-:Y:S01]  /*1960*/  CS2R R132, SRZ ;  /* 0x0000000000847805 */ /* 0x000fe2000001ff00 */
        /* <DEDUP_REMOVED lines=13> */
[----:B------:R-:W-:Y:S01]  /*1a40*/  IMAD R13, R9, 0x10, R4 ;  /* 0x00000010090d7824 */ /* 0x000fe200078e0204 */
[----:B------:R-:W-:-:S02]  /*1a50*/  LOP3.LUT R14, R10, 0x8, RZ, 0xfc, !PT ;  /* 0x000000080a0e7812 */ /* 0x000fc400078efcff */
[C---:B------:R-:W-:Y:S02]  /*1a60*/  LOP3.LUT R16, R10.reuse, 0x10, RZ, 0xfc, !PT ;  /* 0x000000100a107812 */ /* 0x040fe400078efcff */
[----:B------:R-:W-:Y:S01]  /*1a70*/  LOP3.LUT R18, R10, 0x18, RZ, 0xfc, !PT ;  /* 0x000000180a127812 */ /* 0x000fe200078efcff */
[----:B------:R-:W-:Y:S05]  /*1a80*/  BRA `(.L_x_1) ;  /* 0x0000273000007947 */ /* 0x000fea0003800000 */
.L_x_0:
[--C-:B------:R-:W-:Y:S01]  /*1a90*/  SHF.R.U32.HI R16, RZ, 0x3, R10.reuse ;  /* 0x00000003ff107819 */ /* 0x100fe2000001160a */
[C---:B------:R-:W-:Y:S01]  /*1aa0*/  IMAD.SHL.U32 R33, R10.reuse, 0x2, RZ ;  /* 0x000000020a217824 */ /* 0x040fe200078e00ff */
[----:B------:R-:W-:Y:S01]  /*1ab0*/  SHF.R.U32.HI R14, RZ, 0x2, R10 ;  /* 0x00000002ff0e7819 */ /* 0x000fe2000001160a */
[----:B------:R-:W-:Y:S01]  /*1ac0*/  IMAD.SHL.U32 R20, R10, 0x40, RZ ;  /* 0x000000400a147824 */ /* 0x000fe200078e00ff */
[----:B------:R-:W-:Y:S01]  /*1ad0*/  SHF.R.U32.HI R17, RZ, 0x1, R16 ;  /* 0x00000001ff117819 */ /* 0x000fe20000011610 */
[----:B------:R-:W-:Y:S01]  /*1ae0*/  USHF.R.S32.HI UR25, URZ, 0x1f, UR17 ;  /* 0x0000001f3f197899 */ /* 0x000fe20008011411 */
[----:B------:R-:W-:Y:S01]  /*1af0*/  SHF.R.U32.HI R15, RZ, 0x2, R10 ;  /* 0x00000002ff0f7819 */ /* 0x000fe2000001160a */
[----:B------:R-:W-:Y:S01]  /*1b00*/  ULEA UR7, UR4, UR7, 0x4 ;  /* 0x0000000704077291 */ /* 0x000fe2000f8e203f */
[----:B------:R-:W-:Y:S01]  /*1b10*/  SGXT.U32 R17, R17, 0x2 ;  /* 0x000000021111781a */ /* 0x000fe20000000000 */
[----:B------:R-:W-:Y:S01]  /*1b20*/  IMAD.U32 R35, RZ, RZ, UR27 ;  /* 0x0000001bff237e24 */ /* 0x000fe2000f8e00ff */
[----:B------:R-:W-:Y:S01]  /*1b30*/  SHF.R.U32.HI R19, RZ, 0x4, R13 ;  /* 0x00000004ff137819 */ /* 0x000fe2000001160d */
[----:B------:R-:W-:Y:S01]  /*1b40*/  ULEA.HI UR25, UR25, UR17, URZ, 0x6 ;  /* 0x0000001119197291 */ /* 0x000fe2000f8f303f */
[----:B------:R-:W-:Y:S01]  /*1b50*/  LOP3.LUT R24, R17, 0x3, R14, 0x78, !PT ;  /* 0x0000000311187812 */ /* 0x000fe200078e780e */
[----:B------:R-:W-:Y:S01]  /*1b60*/  USHF.L.U32 UR7, UR7, 0xe, URZ ;  /* 0x0000000e07077899 */ /* 0x000fe2000800063f */
[--C-:B------:R-:W-:Y:S01]  /*1b70*/  SHF.R.U32.HI R14, RZ, 0x1, R10.reuse ;  /* 0x00000001ff0e7819 */ /* 0x100fe2000001160a */
[----:B------:R-:W-:Y:S01]  /*1b80*/  USHF.R.S32.HI UR25, URZ, 0x6, UR25 ;  /* 0x000000063f197899 */ /* 0x000fe20008011419 */
[----:B------:R-:W-:Y:S01]  /*1b90*/  SHF.R.U32.HI R18, RZ, 0x1, R10 ;  /* 0x00000001ff127819 */ /* 0x000fe2000001160a */
[----:B------:R-:W-:Y:S01]  /*1ba0*/  ULDC.64 UR20, c[0x0][0x180] ;  /* 0x0000600000147ab9 */ /* 0x000fe20000000a00 */
[----:B------:R-:W-:Y:S01]  /*1bb0*/  SGXT.U32 R15, R15, 0x3 ;  /* 0x000000030f0f781a */ /* 0x000fe20000000000 */
[----:B------:R-:W-:Y:S01]  /*1bc0*/  CS2R R42, SRZ ;  /* 0x00000000002a7805 */ /* 0x000fe2000001ff00 */
[----:B------:R-:W-:Y:S01]  /*1bd0*/  LOP3.LUT R9, R9, 0x3, RZ, 0xc0, !PT ;  /* 0x0000000309097812 */ /* 0x000fe200078ec0ff */
[----:B------:R-:W-:Y:S01]  /*1be0*/  CS2R R44, SRZ ;  /* 0x00000000002c7805 */ /* 0x000fe2000001ff00 */
[----:B------:R-:W-:Y:S01]  /*1bf0*/  SGXT.U32 R14, R14, 0x2 ;  /* 0x000000020e0e781a */ /* 0x000fe20000000000 */
[----:B------:R-:W-:Y:S01]  /*1c00*/  CS2R R46, SRZ ;  /* 0x00000000002e7805 */ /* 0x000fe2000001ff00 */
[----:B------:R-:W-:Y:S01]  /*1c10*/  IADD3 R21, R19, 0x2, RZ ;  /* 0x0000000213157810 */ /* 0x000fe20007ffe0ff */
[----:B------:R-:W-:Y:S01]  /*1c20*/  CS2R R48, SRZ ;  /* 0x0000000000307805 */ /* 0x000fe2000001ff00 */
[----:B------:R-:W-:Y:S01]  /*1c30*/  LOP3.LUT R31, R15, 0x30, R18, 0xf8, !PT ;  /* 0x000000300f1f7812 */ /* 0x000fe200078ef812 */
[----:B------:R-:W-:Y:S01]  /*1c40*/  IMAD.SHL.U32 R18, R9, 0x2, RZ ;  /* 0x0000000209127824 */ /* 0x000fe200078e00ff */
[-C--:B------:R-:W-:Y:S01]  /*1c50*/  LOP3.LUT R17, R19, R14.reuse, RZ, 0x3c, !PT ;  /* 0x0000000e13117212 */ /* 0x080fe200078e3cff */
[----:B------:R-:W-:Y:S01]  /*1c60*/  CS2R R50, SRZ ;  /* 0x0000000000327805 */ /* 0x000fe2000001ff00 */
[----:B------:R-:W-:Y:S01]  /*1c70*/  LOP3.LUT R22, R21, R14, RZ, 0x3c, !PT ;  /* 0x0000000e15167212 */ /* 0x000fe200078e3cff */
[----:B------:R-:W-:Y:S01]  /*1c80*/  IMAD.IADD R14, R19, 0x1, R18 ;  /* 0x00000001130e7824 */ /* 0x000fe200078e0212 */
[----:B------:R-:W-:Y:S01]  /*1c90*/  LOP3.LUT R15, R33, 0x1e, RZ, 0xc0, !PT ;  /* 0x0000001e210f7812 */ /* 0x000fe200078ec0ff */
[----:B------:R-:W-:Y:S01]  /*1ca0*/  IMAD.SHL.U32 R17, R17, 0x10, RZ ;  /* 0x0000001011117824 */ /* 0x000fe200078e00ff */
[----:B------:R-:W-:Y:S01]  /*1cb0*/  LOP3.LUT R20, R20, 0x3c0, RZ, 0xc0, !PT ;  /* 0x000003c014147812 */ /* 0x000fe200078ec0ff */
[----:B------:R-:W-:Y:S01]  /*1cc0*/  IMAD.SHL.U32 R23, R22, 0x10, RZ ;  /* 0x0000001016177824 */ /* 0x000fe200078e00ff */
[----:B------:R-:W-:Y:S01]  /*1cd0*/  IADD3 R25, R19, 0x4, RZ ;  /* 0x0000000413197810 */ /* 0x000fe20007ffe0ff */
[----:B------:R-:W-:Y:S01]  /*1ce0*/  IMAD R32, R14, 0x44, R15 ;  /* 0x000000440e207824 */ /* 0x000fe200078e020f */
[----:B------:R-:W-:Y:S01]  /*1cf0*/  LOP3.LUT R14, R10, 0x7, RZ, 0xc0, !PT ;  /* 0x000000070a0e7812 */ /* 0x000fe200078ec0ff */
[----:B------:R-:W-:Y:S01]  /*1d00*/  IMAD.SHL.U32 R31, R31, 0x20, RZ ;  /* 0x000000201f1f7824 */ /* 0x000fe200078e00ff */
[-C--:B------:R-:W-:Y:S01]  /*1d10*/  LOP3.LUT R15, R17, R20.reuse, RZ, 0xfc, !PT ;  /* 0x00000014110f7212 */ /* 0x080fe200078efcff */
[----:B------:R-:W-:Y:S01]  /*1d20*/  CS2R R52, SRZ ;  /* 0x0000000000347805 */ /* 0x000fe2000001ff00 */
[----:B------:R-:W-:Y:S01]  /*1d30*/  LOP3.LUT R17, R23, R20, RZ, 0xfc, !PT ;  /* 0x0000001417117212 */ /* 0x000fe200078efcff */
[----:B------:R-:W-:Y:S01]  /*1d40*/  IMAD.SHL.U32 R14, R14, 0x40, RZ ;  /* 0x000000400e0e7824 */ /* 0x000fe200078e00ff */
[----:B------:R-:W-:Y:S01]  /*1d50*/  LOP3.LUT R23, R18, 0x1, R16, 0xf8, !PT ;  /* 0x0000000112177812 */ /* 0x000fe200078ef810 */
[----:B------:R-:W-:Y:S01]  /*1d60*/  CS2R R54, SRZ ;  /* 0x0000000000367805 */ /* 0x000fe2000001ff00 */
[----:B------:R-:W-:Y:S01]  /*1d70*/  LOP3.LUT R25, R25, 0x7, R10, 0x78, !PT ;  /* 0x0000000719197812 */ /* 0x000fe200078e780a */
[----:B------:R-:W-:Y:S01]  /*1d80*/  CS2R R56, SRZ ;  /* 0x0000000000387805 */ /* 0x000fe2000001ff00 */
[----:B------:R-:W-:Y:S01]  /*1d90*/  LOP3.LUT R16, R151, 0x6, R16, 0xf8, !PT ;  /* 0x0000000697107812 */ /* 0x000fe200078ef810 */
[C---:B------:R-:W-:Y:S01]  /*1da0*/  IMAD R22, R23.reuse, 0x200, R14 ;  /* 0x0000020017167824 */ /* 0x040fe200078e020e */
[----:B------:R-:W-:Y:S01]  /*1db0*/  LOP3.LUT R23, R23, 0x7, R10, 0x78, !PT ;  /* 0x0000000717177812 */ /* 0x000fe200078e780a */
[C---:B------:R-:W-:Y:S01]  /*1dc0*/  IMAD R14, R19.reuse, 0x200, R14 ;  /* 0x00000200130e7824 */ /* 0x040fe200078e020e */
[----:B------:R-:W-:Y:S01]  /*1dd0*/  IADD3 R27, R19, 0x6, RZ ;  /* 0x00000006131b7810 */ /* 0x000fe20007ffe0ff */
[----:B------:R-:W-:Y:S01]  /*1de0*/  IMAD R20, R25, 0x8, R22 ;  /* 0x0000000819147824 */ /* 0x000fe200078e0216 */
[--C-:B------:R-:W-:Y:S01]  /*1df0*/  LOP3.LUT R29, R21, 0x7, R10.reuse, 0x78, !PT ;  /* 0x00000007151d7812 */ /* 0x100fe200078e780a */
[----:B------:R-:W-:Y:S01]  /*1e00*/  IMAD.SHL.U32 R16, R16, 0x20, RZ ;  /* 0x0000002010107824 */ /* 0x000fe200078e00ff */
[--C-:B------:R-:W-:Y:S01]  /*1e10*/  LOP3.LUT R21, R19, 0x7, R10.reuse, 0x78, !PT ;  /* 0x0000000713157812 */ /* 0x100fe200078e780a */
[----:B------:R-:W-:Y:S01]  /*1e20*/  IMAD.SHL.U32 R25, R24, 0x8, RZ ;  /* 0x0000000818197824 */ /* 0x000fe200078e00ff */
[----:B------:R-:W-:Y:S01]  /*1e30*/  LOP3.LUT R27, R27, 0x7, R10, 0x78, !PT ;  /* 0x000000071b1b7812 */ /* 0x000fe200078e780a */
[----:B------:R-:W-:Y:S01]  /*1e40*/  IMAD R23, R23, 0x8, R14 ;  /* 0x0000000817177824 */ /* 0x000fe200078e020e */
[----:B------:R-:W-:Y:S01]  /*1e50*/  SHF.R.U32.HI R14, RZ, 0x2, R13 ;  /* 0x00000002ff0e7819 */ /* 0x000fe2000001160d */
[--C-:B------:R-:W-:Y:S01]  /*1e60*/  IMAD R19, R29, 0x8, R22.reuse ;  /* 0x000000081d137824 */ /* 0x100fe200078e0216 */
[----:B------:R-:W-:Y:S01]  /*1e70*/  LOP3.LUT R30, R25, R16, RZ, 0xfc, !PT ;  /* 0x00000010191e7212 */ /* 0x000fe200078efcff */
[----:B------:R-:W-:Y:S01]  /*1e80*/  IMAD R21, R21, 0x8, R22 ;  /* 0x0000000815157824 */ /* 0x000fe200078e0216 */
[----:B------:R-:W-:Y:S01]  /*1e90*/  LOP3.LUT R10, R10, 0x3, RZ, 0xc0, !PT ;  /* 0x000000030a0a7812 */ /* 0x000fe200078ec0ff */
[C-C-:B------:R-:W-:Y:S01]  /*1ea0*/  IMAD R25, R9.reuse, 0x8, R14.reuse ;  /* 0x0000000809197824 */ /* 0x140fe200078e020e */
[----:B------:R-:W-:Y:S01]  /*1eb0*/  LOP3.LUT R30, R30, 0x6, R33, 0xf8, !PT ;  /* 0x000000061e1e7812 */ /* 0x000fe200078ef821 */
[----:B------:R-:W-:Y:S01]  /*1ec0*/  IMAD R13, R9, 0x10, R14 ;  /* 0x00000010090d7824 */ /* 0x000fe200078e020e */
[----:B------:R-:W-:Y:S01]  /*1ed0*/  SHF.L.U64.HI R16, R41, 0x7, RZ ;  /* 0x0000000729107819 */ /* 0x000fe200000102ff */
[----:B------:R-:W-:Y:S01]  /*1ee0*/  IMAD R139, R25, 0x5, R10 ;  /* 0x00000005198b7824 */ /* 0x000fe200078e020a */
[----:B------:R-:W-:Y:S01]  /*1ef0*/  SHF.L.U64.HI R26, R39, 0x7, RZ ;  /* 0x00000007271a7819 */ /* 0x000fe200000102ff */
[----:B------:R-:W-:Y:S01]  /*1f00*/  IMAD.SHL.U32 R14, R10, 0x2, RZ ;  /* 0x000000020a0e7824 */ /* 0x000fe200078e00ff */
[----:B------:R-:W-:Y:S01]  /*1f10*/  LOP3.LUT R10, R33, 0x6, RZ, 0xc0, !PT ;  /* 0x00000006210a7812 */ /* 0x000fe200078ec0ff */
[----:B------:R-:W-:Y:S01]  /*1f20*/  IMAD R22, R27, 0x8, R22 ;  /* 0x000000081b167824 */ /* 0x000fe200078e0216 */
[----:B------:R-:W-:Y:S01]  /*1f30*/  SHF.L.U64.HI R28, R160, 0x1, R35 ;  /* 0x00000001a01c7819 */ /* 0x000fe20000010223 */
[----:B------:R-:W-:Y:S01]  /*1f40*/  IMAD.SHL.U32 R27, R41, 0x80, RZ ;  /* 0x00000080291b7824 */ /* 0x000fe200078e00ff */
[----:B------:R-:W-:Y:S01]  /*1f50*/  CS2R R58, SRZ ;  /* 0x00000000003a7805 */ /* 0x000fe2000001ff00 */
[----:B------:R-:W-:Y:S01]  /*1f60*/  IMAD.SHL.U32 R29, R39, 0x80, RZ ;  /* 0x00000080271d7824 */ /* 0x000fe200078e00ff */
[----:B------:R-:W-:Y:S01]  /*1f70*/  CS2R R40, SRZ ;  /* 0x0000000000287805 */ /* 0x000fe2000001ff00 */
[----:B------:R-:W-:Y:S01]  /*1f80*/  IMAD R140, R13, 0x28, R14 ;  /* 0x000000280d8c7824 */ /* 0x000fe200078e020e */
[----:B------:R-:W-:Y:S01]  /*1f90*/  SHF.L.U64.HI R25, R27, 0x1, R16 ;  /* 0x000000011b197819 */ /* 0x000fe20000010210 */
[----:B------:R-:W-:Y:S01]  /*1fa0*/  IMAD R138, R13, 0x22, R14 ;  /* 0x000000220d8a7824 */ /* 0x000fe200078e020e */
[----:B------:R-:W-:Y:S01]  /*1fb0*/  SHF.L.U64.HI R26, R29, 0x1, R26 ;  /* 0x000000011d1a7819 */ /* 0x000fe2000001021a */
[----:B------:R-:W-:Y:S01]  /*1fc0*/  IMAD.SHL.U32 R139, R139, 0x8, RZ ;  /* 0x000000088b8b7824 */ /* 0x000fe200078e00ff */
[----:B------:R-:W-:Y:S01]  /*1fd0*/  CS2R R132, SRZ ;  /* 0x0000000000847805 */ /* 0x000fe2000001ff00 */
[----:B------:R-:W-:Y:S01]  /*1fe0*/  IMAD.SHL.U32 R30, R30, 0x2, RZ ;  /* 0x000000021e1e7824 */ /* 0x000fe200078e00ff */
[----:B------:R-:W-:Y:S01]  /*1ff0*/  CS2R R134, SRZ ;  /* 0x0000000000867805 */ /* 0x000fe2000001ff00 */
[----:B------:R-:W-:Y:S01]  /*2000*/  IMAD.SHL.U32 R24, R160, 0x2, RZ ;  /* 0x00000002a0187824 */ /* 0x000fe200078e00ff */
[----:B------:R-:W-:Y:S01]  /*2010*/  CS2R R128, SRZ ;  /* 0x0000000000807805 */ /* 0x000fe2000001ff00 */
[----:B------:R-:W-:Y:S01]  /*2020*/  CS2R R130, SRZ ;  /* 0x0000000000827805 */ /* 0x000fe2000001ff00 */
[----:B------:R-:W-:Y:S01]  /*2030*/  CS2R R60, SRZ ;  /* 0x00000000003c7805 */ /* 0x000fe2000001ff00 */
[----:B------:R-:W-:Y:S01]  /*2040*/  CS2R R62, SRZ ;  /* 0x00000000003e7805 */ /* 0x000fe2000001ff00 */
[----:B------:R-:W-:Y:S01]  /*2050*/  IMAD.SHL.U32 R27, R27, 0x2, RZ ;  /* 0x000000021b1b7824 */ /* 0x000fe200078e00ff */
[C---:B------:R-:W-:Y:S01]  /*2060*/  LOP3.LUT R14, R10.reuse, 0x8, RZ, 0xfc, !PT ;  /* 0x000000080a0e7812 */ /* 0x040fe200078efcff */
[----:B------:R-:W-:Y:S01]  /*2070*/  IMAD.SHL.U32 R29, R29, 0x2, RZ ;  /* 0x000000021d1d7824 */ /* 0x000fe200078e00ff */
[C---:B------:R-:W-:Y:S01]  /*2080*/  LOP3.LUT R16, R10.reuse, 0x10, RZ, 0xfc, !PT ;  /* 0x000000100a107812 */ /* 0x040fe200078efcff */
[----:B------:R-:W-:Y:S01]  /*2090*/  ULDC.64 UR18, c[0x0][0x178] ;  /* 0x00005e0000127ab9 */ /* 0x000fe20000000a00 */
[----:B------:R-:W-:Y:S01]  /*20a0*/  LOP3.LUT R18, R10, 0x18, RZ, 0xfc, !PT ;  /* 0x000000180a127812 */ /* 0x000fe200078efcff */
[----:B------:R-:W-:Y:S01]  /*20b0*/  UIMAD.WIDE UR20, UR7, UR28, UR20 ;  /* 0x0000001c071472a5 */ /* 0x000fe2000f8e0214 */
[----:B------:R-:W-:Y:S01]  /*20c0*/  LEA R140, R140, 0x1b000, 0x1 ;  /* 0x0001b0008c8c7811 */ /* 0x000fe200078e08ff */
[----:B------:R-:W-:Y:S01]  /*20d0*/  UMOV UR26, 0x2 ;  /* 0x00000002001a7882 */ /* 0x000fe20000000000 */
[----:B------:R-:W-:Y:S01]  /*20e0*/  LEA R138, R138, 0x1b000, 0x1 ;  /* 0x0001b0008a8a7811 */ /* 0x000fe200078e08ff */
[----:B------:R-:W-:Y:S01]  /*20f0*/  UMOV UR29, 0xc0 ;  /* 0x000000c0001d7882 */ /* 0x000fe20000000000 */
[----:B------:R-:W-:Y:S01]  /*2100*/  LEA R32, R32, 0x1b000, 0x1 ;  /* 0x0001b00020207811 */ /* 0x000fe200078e08ff */
[----:B------:R-:W-:Y:S01]  /*2110*/  UMOV UR4, URZ ;  /* 0x0000003f00047c82 */ /* 0x000fe20008000000 */
[----:B------:R-:W-:Y:S01]  /*2120*/  LOP3.LUT R33, R31, 0x6, R33, 0xf8, !PT ;  /* 0x000000061f217812 */ /* 0x000fe200078ef821 */
[----:B------:R-:W-:Y:S01]  /*2130*/  UMOV UR30, 0x15000 ;  /* 0x00015000001e7882 */ /* 0x000fe20000000000 */
[----:B------:R-:W-:Y:S01]  /*2140*/  LEA R139, R139, 0x1b000, 0x1 ;  /* 0x0001b0008b8b7811 */ /* 0x000fe200078e08ff */
[----:B------:R-:W-:Y:S01]  /*2150*/  UMOV UR31, 0xc000 ;  /* 0x0000c000001f7882 */ /* 0x000fe20000000000 */
[C---:B------:R-:W-:Y:S01]  /*2160*/  LOP3.LUT R34, R30.reuse, 0x40, RZ, 0xfc, !PT ;  /* 0x000000401e227812 */ /* 0x040fe200078efcff */
[----:B------:R-:W-:Y:S01]  /*2170*/  UMOV UR32, 0x12000 ;  /* 0x0001200000207882 */ /* 0x000fe20000000000 */
[C---:B------:R-:W-:Y:S01]  /*2180*/  LOP3.LUT R35, R30.reuse, 0x400, RZ, 0xfc, !PT ;  /* 0x000004001e237812 */ /* 0x040fe200078efcff */
[----:B------:R-:W-:Y:S01]  /*2190*/  UMOV UR33, 0x6000 ;  /* 0x0000600000217882 */ /* 0x000fe20000000000 */
[C---:B------:R-:W-:Y:S01]  /*21a0*/  LOP3.LUT R36, R30.reuse, 0x440, RZ, 0xfc, !PT ;  /* 0x000004401e247812 */ /* 0x040fe200078efcff */
[----:B------:R-:W-:Y:S01]  /*21b0*/  UMOV UR5, URZ ;  /* 0x0000003f00057c82 */ /* 0x000fe20008000000 */
[C---:B------:R-:W-:Y:S01]  /*21c0*/  LOP3.LUT R37, R30.reuse, 0x800, RZ, 0xfc, !PT ;  /* 0x000008001e257812 */ /* 0x040fe200078efcff */
[----:B------:R-:W-:Y:S01]  /*21d0*/  UMOV UR6, URZ ;  /* 0x0000003f00067c82 */ /* 0x000fe20008000000 */
[C---:B------:R-:W-:Y:S01]  /*21e0*/  LOP3.LUT R38, R30.reuse, 0x840, RZ, 0xfc, !PT ;  /* 0x000008401e267812 */ /* 0x040fe200078efcff */
[----:B------:R-:W-:Y:S01]  /*21f0*/  UIMAD.WIDE UR18, UR24, UR28, UR18 ;  /* 0x0000001c181272a5 */ /* 0x000fe2000f8e0212 */
[C---:B------:R-:W-:Y:S01]  /*2200*/  LOP3.LUT R39, R30.reuse, 0xc00, RZ, 0xfc, !PT ;  /* 0x00000c001e277812 */ /* 0x040fe200078efcff */
[----:B------:R-:W-:Y:S01]  /*2210*/  UIADD3 UR17, UR25, -0x3, URZ ;  /* 0xfffffffd19117890 */ /* 0x000fe2000fffe03f */
[----:B------:R-:W-:Y:S01]  /*2220*/  LOP3.LUT R136, R30, 0xc40, RZ, 0xfc, !PT ;  /* 0x00000c401e887812 */ /* 0x000fe200078efcff */
[----:B------:R-:W-:-:S02]  /*2230*/  UMOV UR7, URZ ;  /* 0x0000003f00077c82 */ /* 0x000fc40008000000 */
.L_x_2:
[----:B------:R-:W-:Y:S01]  /*2240*/  UIMAD.WIDE UR36, UR4, 0x2, UR20 ;  /* 0x00000002042478a5 */ /* 0x000fe2000f8e0214 */
[----:B------:R-:W-:Y:S01]  /*2250*/  IMAD.MOV.U32 R65, RZ, RZ, 0x100 ;  /* 0x00000100ff417424 */ /* 0x000fe200078e00ff */
[----:B------:R-:W-:Y:S01]  /*2260*/  F2FP.PACK_AB R93, R57, R56 ;  /* 0x00000038395d723e */ /* 0x000fe200000000ff */
[----:B------:R-:W-:Y:S01]  /*2270*/  USHF.R.S32.HI UR24, URZ, 0x1f, UR29 ;  /* 0x0000001f3f187899 */ /* 0x000fe2000801141d */
[----:B------:R-:W-:Y:S01]  /*2280*/  F2FP.PACK_AB R95, R59, R58 ;  /* 0x0000003a3b5f723e */ /* 0x000fe200000000ff */
[----:B------:R-:W-:Y:S01]  /*2290*/  UISETP.GE.AND UP1, UPT, UR7, UR17, UPT ;  /* 0x000000110700728c */ /* 0x000fe2000bf26270 */
[----:B------:R-:W-:Y:S01]  /*22a0*/  IADD3 R84, P4, P5, R24, UR36, R27 ;  /* 0x0000002418547c10 */ /* 0x000fe2000fd9e01b */
[----:B------:R-:W-:Y:S01]  /*22b0*/  IMAD.WIDE.U32 R64, R154, R65, UR36 ;  /* 0x000000249a407e25 */ /* 0x000fe2000f8e0041 */
[----:B------:R-:W-:Y:S01]  /*22c0*/  F2FP.PACK_AB R97, R133, R132 ;  /* 0x000000848561723e */ /* 0x000fe200000000ff */
[----:B------:R-:W-:Y:S01]  /*22d0*/  STS [R140], R93 ;  /* 0x0000005d8c007388 */ /* 0x000fe20000000800 */
[----:B------:R-:W-:Y:S01]  /*22e0*/  IADD3.X R85, R28, UR37, R25, P4, P5 ;  /* 0x000000251c557c10 */ /* 0x000fe2000a7ea419 */
[----:B------:R-:W-:Y:S01]  /*22f0*/  UIADD3 UR26, UR26, 0x1, URZ ;  /* 0x000000011a1a7890 */ /* 0x000fe2000fffe03f */
[----:B------:R-:W-:Y:S01]  /*2300*/  IADD3 R86, P4, P5, R24, UR36, R29 ;  /* 0x0000002418567c10 */ /* 0x000fe2000fd9e01d */
[----:B------:R-:W-:Y:S01]  /*2310*/  STS [R140+0x280], R95 ;  /* 0x0002805f8c007388 */ /* 0x000fe20000000800 */
[----:B------:R-:W-:Y:S01]  /*2320*/  F2FP.PACK_AB R99, R135, R134 ;  /* 0x000000868763723e */ /* 0x000fe200000000ff */
[----:B------:R-:W-:Y:S01]  /*2330*/  UISETP.GE.AND UP0, UPT, UR26, 0x3, UPT ;  /* 0x000000031a00788c */ /* 0x000fe2000bf06270 */
[----:B------:R-:W-:Y:S01]  /*2340*/  IADD3.X R87, R28, UR37, R26, P4, P5 ;  /* 0x000000251c577c10 */ /* 0x000fe2000a7ea41a */
[----:B------:R-:W-:Y:S01]  /*2350*/  STS [R140+0x10], R97 ;  /* 0x000010618c007388 */ /* 0x000fe20000000800 */
[C---:B------:R-:W-:Y:S01]  /*2360*/  LEA R122, P4, R162.reuse, UR18, 0x1 ;  /* 0x00000012a27a7c11 */ /* 0x040fe2000f8808ff */
[----:B------:R-:W-:Y:S01]  /*2370*/  USEL UR26, UR26, URZ, !UP0 ;  /* 0x0000003f1a1a7287 */ /* 0x000fe2000c000000 */
[----:B------:R-:W-:Y:S01]  /*2380*/  F2FP.PACK_AB R103, R129, R128 ;  /* 0x000000808167723e */ /* 0x000fe200000000ff */
[----:B------:R-:W-:Y:S01]  /*2390*/  STS [R140+0x290], R99 ;  /* 0x000290638c007388 */ /* 0x000fe20000000800 */
[----:B------:R-:W-:Y:S01]  /*23a0*/  LEA.HI.X R123, R162, UR19, R159, 0x1, P4 ;  /* 0x00000013a27b7c11 */ /* 0x000fe2000a0f0c9f */
[----:B------:R-:W-:Y:S01]  /*23b0*/  UIADD3 UR6, UR6, 0x1, URZ ;  /* 0x0000000106067890 */ /* 0x000fe2000fffe03f */
[----:B------:R-:W-:Y:S01]  /*23c0*/  IADD3 R72, P4, R64, R24, RZ ;  /* 0x0000001840487210 */ /* 0x000fe20007f9e0ff */
[----:B------:R-:W-:Y:S01]  /*23d0*/  IMAD.MOV.U32 R64, RZ, RZ, 0x100 ;  /* 0x00000100ff407424 */ /* 0x000fe200078e00ff */
[----:B------:R-:W-:Y:S01]  /*23e0*/  F2FP.PACK_AB R105, R131, R130 ;  /* 0x000000828369723e */ /* 0x000fe200000000ff */
[----:B------:R-:W-:Y:S01]  /*23f0*/  STS [R140+0x20], R103 ;  /* 0x000020678c007388 */ /* 0x000fe20000000800 */
[----:B------:R-:W-:Y:S01]  /*2400*/  F2FP.PACK_AB R107, R61, R60 ;  /* 0x0000003c3d6b723e */ /* 0x000fe200000000ff */
[--C-:B------:R-:W-:Y:S01]  /*2410*/  IMAD.X R73, R65, 0x1, R28.reuse, P4 ;  /* 0x0000000141497824 */ /* 0x100fe200020e061c */
[----:B------:R-:W-:Y:S01]  /*2420*/  F2FP.PACK_AB R109, R63, R62 ;  /* 0x0000003e3f6d723e */ /* 0x000fe200000000ff */
[----:B------:R-:W-:Y:S01]  /*2430*/  IMAD.WIDE.U32 R64, R153, R64, UR36 ;  /* 0x0000002499407e25 */ /* 0x000fe2000f8e0040 */
[----:B------:R-:W-:Y:S01]  /*2440*/  STS [R140+0x2a0], R105 ;  /* 0x0002a0698c007388 */ /* 0x000fe20000000800 */
[----:B------:R-:W-:Y:S01]  /*2450*/  F2FP.PACK_AB R159, R41, R40 ;  /* 0x00000028299f723e */ /* 0x000fe200000000ff */
[----:B------:R-:W-:Y:S01]  /*2460*/  UISETP.GE.AND UP0, UPT, UR6, 0x3, UPT ;  /* 0x000000030600788c */ /* 0x000fe2000bf06270 */
[----:B------:R-:W-:Y:S01]  /*2470*/  F2FP.PACK_AB R163, R43, R42 ;  /* 0x0000002a2ba3723e */ /* 0x000fe200000000ff */
[----:B------:R-:W-:Y:S01]  /*2480*/  STS [R140+0x30], R107 ;  /* 0x0000306b8c007388 */ /* 0x000fe20000000800 */
[----:B------:R-:W-:Y:S01]  /*2490*/  IADD3 R74, P4, R64, R24, RZ ;  /* 0x00000018404a7210 */ /* 0x000fe20007f9e0ff */
[----:B------:R-:W-:Y:S01]  /*24a0*/  IMAD.U32 R177, RZ, RZ, UR26 ;  /* 0x0000001affb17e24 */ /* 0x000fe2000f8e00ff */
[----:B------:R-:W-:Y:S01]  /*24b0*/  F2FP.PACK_AB R165, R45, R44 ;  /* 0x0000002c2da5723e */ /* 0x000fe200000000ff */
[----:B------:R-:W-:Y:S01]  /*24c0*/  STS [R140+0x2b0], R109 ;  /* 0x0002b06d8c007388 */ /* 0x000fe20000000800 */
[----:B------:R-:W-:Y:S01]  /*24d0*/  F2FP.PACK_AB R167, R47, R46 ;  /* 0x0000002e2fa7723e */ /* 0x000fe200000000ff */
[----:B------:R-:W-:Y:S01]  /*24e0*/  IMAD.X R75, R65, 0x1, R28, P4 ;  /* 0x00000001414b7824 */ /* 0x000fe200020e061c */
[----:B------:R-:W-:Y:S01]  /*24f0*/  F2FP.PACK_AB R169, R49, R48 ;  /* 0x0000003031a9723e */ /* 0x000fe200000000ff */
[----:B------:R-:W-:Y:S06]  /*2500*/  BAR.SYNC 0x0 ;  /* 0x0000000000007b1d */ /* 0x000fec0000000000 */
[----:B------:R-:W1:Y:S01]  /*2510*/  LDS.128 R64, [R139] ;  /* 0x000000008b407984 */ /* 0x000e620000000c00 */
[----:B------:R-:W-:Y:S01]  /*2520*/  F2FP.PACK_AB R171, R51, R50 ;  /* 0x0000003233ab723e */ /* 0x000fe200000000ff */
[----:B------:R-:W-:Y:S01]  /*2530*/  IMAD.U32 R172, RZ, RZ, UR26 ;  /* 0x0000001affac7e24 */ /* 0x000fe2000f8e00ff */
[----:B------:R-:W-:Y:S01]  /*2540*/  F2FP.PACK_AB R173, R53, R52 ;  /* 0x0000003435ad723e */ /* 0x000fe200000000ff */
[----:B------:R-:W2:Y:S01]  /*2550*/  LDS.128 R68, [R139+0xa00] ;  /* 0x000a00008b447984 */ /* 0x000ea20000000c00 */
[----:B------:R-:W-:Y:S01]  /*2560*/  F2FP.PACK_AB R175, R55, R54 ;  /* 0x0000003637af723e */ /* 0x000fe200000000ff */
[----:B------:R-:W-:Y:S01]  /*2570*/  IMAD.U32 R181, RZ, RZ, UR26 ;  /* 0x0000001affb57e24 */ /* 0x000fe2000f8e00ff */
[----:B------:R-:W-:Y:S01]  /*2580*/  LEA R88, R21, UR5, 0x1 ;  /* 0x0000000515587c11 */ /* 0x000fe2000f8e08ff */
[----:B------:R-:W-:Y:S01]  /*2590*/  IMAD R177, R177, 0x2000, R146 ;  /* 0x00002000b1b17824 */ /* 0x000fe200078e0292 */
[C---:B------:R-:W-:Y:S01]  /*25a0*/  LEA R80, R19.reuse, UR5, 0x1 ;  /* 0x0000000513507c11 */ /* 0x040fe2000f8e08ff */
[----:B------:R-:W-:Y:S01]  /*25b0*/  IMAD R179, R172, 0x2000, R145 ;  /* 0x00002000acb37824 */ /* 0x000fe200078e0291 */
[----:B------:R-:W-:Y:S01]  /*25c0*/  LEA R124, R19, UR33, 0x1 ;  /* 0x00000021137c7c11 */ /* 0x000fe2000f8e08ff */
[----:B------:R-:W-:Y:S01]  /*25d0*/  IMAD R181, R181, 0x2000, R144 ;  /* 0x00002000b5b57824 */ /* 0x000fe200078e0290 */
[----:B------:R-:W-:Y:S01]  /*25e0*/  LOP3.LUT R182, R152, UR29, R151, 0xfe, !PT ;  /* 0x0000001d98b67c12 */ /* 0x000fe2000f8efe97 */
[----:B------:R-:W-:Y:S01]  /*25f0*/  IMAD R183, R172, 0x2000, R143 ;  /* 0x00002000acb77824 */ /* 0x000fe200078e028f */
[----:B------:R-:W-:Y:S01]  /*2600*/  LOP3.LUT R178, R150, UR29, RZ, 0xfc, !PT ;  /* 0x0000001d96b27c12 */ /* 0x000fe2000f8efcff */
[----:B------:R-:W-:Y:S01]  /*2610*/  UIADD3 UR7, UR7, 0x1, URZ ;  /* 0x0000000107077890 */ /* 0x000fe2000fffe03f */
[----:B------:R-:W-:Y:S01]  /*2620*/  ISETP.NE.AND P6, PT, R157, RZ, PT ;  /* 0x000000ff9d00720c */ /* 0x000fe20003fc5270 */
[----:B------:R-:W-:Y:S01]  /*2630*/  USEL UR6, UR6, URZ, !UP0 ;  /* 0x0000003f06067287 */ /* 0x000fe2000c000000 */
[----:B------:R-:W-:Y:S01]  /*2640*/  P2R R158, PR, RZ, 0x2 ;  /* 0x00000002ff9e7803 */ /* 0x000fe20000000000 */
[----:B------:R-:W-:Y:S01]  /*2650*/  UISETP.GE.AND UP0, UPT, UR7, UR25, UPT ;  /* 0x000000190700728c */ /* 0x000fe2000bf06270 */
[----:B------:R-:W-:Y:S01]  /*2660*/  ISETP.NE.AND P1, PT, R155, RZ, PT ;  /* 0x000000ff9b00720c */ /* 0x000fe20003f25270 */
[----:B------:R-:W-:Y:S01]  /*2670*/  IMAD.U32 R155, RZ, RZ, UR24 ;  /* 0x00000018ff9b7e24 */ /* 0x000fe2000f8e00ff */
[----:B------:R-:W-:-:S02]  /*2680*/  UIADD3 UR4, UR4, 0x40000, URZ ;  /* 0x0004000004047890 */ /* 0x000fc4000fffe03f */
[----:B------:R-:W-:Y:S01]  /*2690*/  P2R R157, PR, RZ, 0x2 ;  /* 0x00000002ff9d7803 */ /* 0x000fe20000000000 */
[----:B-1----:R-:W-:Y:S04]  /*26a0*/  @!P0 STG.E.128 [R72.64], R64 ;  /* 0x0000004048008986 */ /* 0x002fe8000c101d16 */
[----:B--2---:R-:W-:Y:S04]  /*26b0*/  @!P0 STG.E.128 [R74.64], R68 ;  /* 0x000000444a008986 */ /* 0x004fe8000c101d16 */
[----:B------:R-:W-:Y:S06]  /*26c0*/  BAR.SYNC 0x0 ;  /* 0x0000000000007b1d */ /* 0x000fec0000000000 */
[----:B------:R-:W-:Y:S04]  /*26d0*/  STS [R140], R159 ;  /* 0x0000009f8c007388 */ /* 0x000fe80000000800 */
[----:B------:R-:W-:Y:S01]  /*26e0*/  STS [R140+0x280], R163 ;  /* 0x000280a38c007388 */ /* 0x000fe20000000800 */
[----:B------:R-:W-:-:S03]  /*26f0*/  LEA R64, R22, UR5, 0x1 ;  /* 0x0000000516407c11 */ /* 0x000fc6000f8e08ff */
[----:B------:R-:W-:Y:S01]  /*2700*/  STS [R140+0x10], R165 ;  /* 0x000010a58c007388 */ /* 0x000fe20000000800 */
[----:B------:R-:W-:Y:S01]  /*2710*/  LEA R68, R20, UR5, 0x1 ;  /* 0x0000000514447c11 */ /* 0x000fe2000f8e08ff */
[----:B------:R-:W-:Y:S02]  /*2720*/  ULEA UR5, UR26, 0x12000, 0xc ;  /* 0x000120001a057891 */ /* 0x000fe4000f8e603f */
[----:B------:R-:W-:Y:S04]  /*2730*/  STS [R140+0x290], R167 ;  /* 0x000290a78c007388 */ /* 0x000fe80000000800 */
[----:B------:R-:W-:Y:S01]  /*2740*/  STS [R140+0x20], R169 ;  /* 0x000020a98c007388 */ /* 0x000fe20000000800 */
[----:B------:R-:W-:-:S03]  /*2750*/  IADD3 R185, R141, UR5, RZ ;  /* 0x000000058db97c10 */ /* 0x000fc6000fffe0ff */
[----:B------:R-:W-:Y:S04]  /*2760*/  STS [R140+0x2a0], R171 ;  /* 0x0002a0ab8c007388 */ /* 0x000fe80000000800 */
[----:B------:R-:W-:Y:S04]  /*2770*/  STS [R140+0x30], R173 ;  /* 0x000030ad8c007388 */ /* 0x000fe80000000800 */
[----:B------:R-:W-:Y:S04]  /*2780*/  STS [R140+0x2b0], R175 ;  /* 0x0002b0af8c007388 */ /* 0x000fe80000000800 */
[----:B------:R-:W-:Y:S06]  /*2790*/  BAR.SYNC 0x0 ;  /* 0x0000000000007b1d */ /* 0x000fec0000000000 */
[----:B------:R-:W1:Y:S04]  /*27a0*/  LDS.128 R72, [R139] ;  /* 0x000000008b487984 */ /* 0x000e680000000c00 */
[----:B------:R-:W2:Y:S04]  /*27b0*/  LDS.128 R76, [R139+0xa00] ;  /* 0x000a00008b4c7984 */ /* 0x000ea80000000c00 */
[----:B------:R-:W-:Y:S04]  /*27c0*/  LDSM.16.M88.4 R88, [R88] ;  /* 0x000000005858783b */ /* 0x000fe80000000200 */
[----:B------:R-:W-:Y:S04]  /*27d0*/  LDSM.16.M88.4 R80, [R80] ;  /* 0x000000005050783b */ /* 0x000fe80000000200 */
[----:B------:R-:W-:Y:S04]  /*27e0*/  LDSM.16.M88.4 R68, [R68] ;  /* 0x000000004444783b */ /* 0x000fe80000000200 */
[----:B------:R-:W-:Y:S04]  /*27f0*/  LDSM.16.M88.4 R64, [R64] ;  /* 0x000000004040783b */ /* 0x000fe80000000200 */
[----:B-1----:R-:W-:Y:S04]  /*2800*/  @!P0 STG.E.128 [R84.64], R72 ;  /* 0x0000004854008986 */ /* 0x002fe8000c101d16 */
[----:B--2---:R-:W-:Y:S04]  /*2810*/  @!P0 STG.E.128 [R86.64], R76 ;  /* 0x0000004c56008986 */ /* 0x004fe8000c101d16 */
[----:B------:R-:W-:Y:S06]  /*2820*/  BAR.SYNC 0x0 ;  /* 0x0000000000007b1d */ /* 0x000fec0000000000 */
[----:B------:R-:W-:Y:S04]  /*2830*/  STS [R138], R93 ;  /* 0x0000005d8a007388 */ /* 0x000fe80000000800 */
[----:B------:R-:W-:Y:S04]  /*2840*/  STS [R138+0x220], R95 ;  /* 0x0002205f8a007388 */ /* 0x000fe80000000800 */
[----:B------:R-:W-:Y:S04]  /*2850*/  STS [R138+0x10], R97 ;  /* 0x000010618a007388 */ /* 0x000fe80000000800 */
[----:B------:R-:W-:Y:S04]  /*2860*/  STS [R138+0x230], R99 ;  /* 0x000230638a007388 */ /* 0x000fe80000000800 */
[----:B------:R-:W-:Y:S04]  /*2870*/  STS [R138+0x20], R103 ;  /* 0x000020678a007388 */ /* 0x000fe80000000800 */
[----:B------:R-:W-:Y:S04]  /*2880*/  STS [R138+0x240], R105 ;  /* 0x000240698a007388 */ /* 0x000fe80000000800 */
[----:B------:R-:W-:Y:S04]  /*2890*/  STS [R138+0x30], R107 ;  /* 0x0000306b8a007388 */ /* 0x000fe80000000800 */
[----:B------:R-:W-:Y:S04]  /*28a0*/  STS [R138+0x250], R109 ;  /* 0x0002506d8a007388 */ /* 0x000fe80000000800 */
[----:B------:R-:W-:Y:S06]  /*28b0*/  BAR.SYNC 0x0 ;  /* 0x0000000000007b1d */ /* 0x000fec0000000000 */
[----:B------:R-:W1:Y:S04]  /*28c0*/  LDS R73, [R32] ;  /* 0x0000000020497984 */ /* 0x000e680000000800 */
[----:B------:R-:W2:Y:S04]  /*28d0*/  LDS R77, [R32+0x44] ;  /* 0x00004400204d7984 */ /* 0x000ea80000000800 */
[----:B------:R-:W3:Y:S04]  /*28e0*/  LDS R76, [R32+0x440] ;  /* 0x00044000204c7984 */ /* 0x000ee80000000800 */
[----:B------:R-:W4:Y:S04]  /*28f0*/  LDS R79, [R32+0x484] ;  /* 0x00048400204f7984 */ /* 0x000f280000000800 */
[----:B------:R-:W4:Y:S04]  /*2900*/  LDS R78, [R32+0x880] ;  /* 0x00088000204e7984 */ /* 0x000f280000000800 */
[----:B------:R-:W4:Y:S04]  /*2910*/  LDS R101, [R32+0x8c4] ;  /* 0x0008c40020657984 */ /* 0x000f280000000800 */
[----:B------:R-:W4:Y:S04]  /*2920*/  LDS R100, [R32+0xcc0] ;  /* 0x000cc00020647984 */ /* 0x000f280000000800 */
[----:B------:R-:W4:Y:S04]  /*2930*/  LDS R103, [R32+0xd04] ;  /* 0x000d040020677984 */ /* 0x000f280000000800 */
[----:B------:R-:W-:Y:S06]  /*2940*/  BAR.SYNC 0x0 ;  /* 0x0000000000007b1d */ /* 0x000fec0000000000 */
[----:B-1----:R-:W-:Y:S04]  /*2950*/  STS [R30+0x1b000], R73 ;  /* 0x01b000491e007388 */ /* 0x002fe80000000800 */
[----:B--2---:R-:W-:Y:S04]  /*2960*/  STS [R34+0x1b000], R77 ;  /* 0x01b0004d22007388 */ /* 0x004fe80000000800 */
[----:B---3--:R-:W-:Y:S04]  /*2970*/  STS [R35+0x1b000], R76 ;  /* 0x01b0004c23007388 */ /* 0x008fe80000000800 */
[----:B----4-:R-:W-:Y:S04]  /*2980*/  STS [R36+0x1b000], R79 ;  /* 0x01b0004f24007388 */ /* 0x010fe80000000800 */
[----:B------:R-:W-:Y:S04]  /*2990*/  STS [R37+0x1b000], R78 ;  /* 0x01b0004e25007388 */ /* 0x000fe80000000800 */
[----:B------:R-:W-:Y:S04]  /*29a0*/  STS [R38+0x1b000], R101 ;  /* 0x01b0006526007388 */ /* 0x000fe80000000800 */
[----:B------:R-:W-:Y:S04]  /*29b0*/  STS [R39+0x1b000], R100 ;  /* 0x01b0006427007388 */ /* 0x000fe80000000800 */
[----:B------:R-:W-:Y:S04]  /*29c0*/  STS [R136+0x1b000], R103 ;  /* 0x01b0006788007388 */ /* 0x000fe80000000800 */
[----:B------:R-:W-:Y:S06]  /*29d0*/  BAR.SYNC 0x0 ;  /* 0x0000000000007b1d */ /* 0x000fec0000000000 */
[----:B------:R-:W1:Y:S04]  /*29e0*/  LDSM.16.MT88.4 R92, [R15+0x1b000] ;  /* 0x01b000000f5c783b */ /* 0x000e680000004200 */
[----:B------:R-:W2:Y:S04]  /*29f0*/  LDSM.16.MT88.4 R96, [R17+0x1b000] ;  /* 0x01b000001160783b */ /* 0x000ea80000004200 */
[----:B------:R-:W3:Y:S04]  /*2a00*/  LDSM.16.MT88.4 R72, [R15+0x1b400] ;  /* 0x01b400000f48783b */ /* 0x000ee80000004200 */
[----:B------:R-:W4:Y:S04]  /*2a10*/  LDSM.16.MT88.4 R84, [R17+0x1b400] ;  /* 0x01b400001154783b */ /* 0x000f280000004200 */
[----:B------:R-:W2:Y:S04]  /*2a20*/  LDSM.16.MT88.4 R100, [R15+0x1b800] ;  /* 0x01b800000f64783b */ /* 0x000ea80000004200 */
[----:B------:R-:W3:Y:S04]  /*2a30*/  LDSM.16.MT88.4 R104, [R17+0x1b800] ;  /* 0x01b800001168783b */ /* 0x000ee80000004200 */
[----:B------:R-:W3:Y:S04]  /*2a40*/  LDSM.16.MT88.4 R108, [R15+0x1bc00] ;  /* 0x01bc00000f6c783b */ /* 0x000ee80000004200 */
[----:B------:R-:W3:Y:S01]  /*2a50*/  LDSM.16.MT88.4 R112, [R17+0x1bc00] ;  /* 0x01bc00001170783b */ /* 0x000ee20000004200 */
[C---:B-1----:R-:W5:Y:S08]  /*2a60*/  HMMA.16816.F32 R116, R88.reuse, R92, RZ ;  /* 0x0000005c5874723c */ /* 0x042f7000000018ff */
[C---:B------:R-:W5:Y:S08]  /*2a70*/  HMMA.16816.F32 R92, R88.reuse, R94, RZ ;  /* 0x0000005e585c723c */ /* 0x040f7000000018ff */
[C---:B--2---:R5:W5:Y:S07]  /*2a80*/  HMMA.16816.F32 R76, R88.reuse, R96, RZ ;  /* 0x00000060584c723c */ /* 0x044b6e00000018ff */
[----:B-----5:R-:W-:Y:S01]  /*2a90*/  LEA R96, R22, UR33, 0x1 ;  /* 0x0000002116607c11 */ /* 0x020fe2000f8e08ff */
[----:B------:R5:W5:Y:S05]  /*2aa0*/  HMMA.16816.F32 R88, R88, R98, RZ ;  /* 0x000000625858723c */ /* 0x000b6a00000018ff */
[----:B-----5:R-:W-:Y:S03]  /*2ab0*/  LDSM.16.M88.4 R96, [R96] ;  /* 0x000000006060783b */ /* 0x020fe60000000200 */
[C---:B---3--:R-:W5:Y:S08]  /*2ac0*/  HMMA.16816.F32 R116, R80.reuse, R72, R116 ;  /* 0x000000485074723c */ /* 0x048f700000001874 */
[C---:B------:R5:W5:Y:S07]  /*2ad0*/  HMMA.16816.F32 R72, R80.reuse, R74, R92 ;  /* 0x0000004a5048723c */ /* 0x040b6e000000185c */
[----:B-----5:R-:W-:Y:S01]  /*2ae0*/  LEA R92, R20, UR33, 0x1 ;  /* 0x00000021145c7c11 */ /* 0x020fe2000f8e08ff */
[C---:B----4-:R5:W5:Y:S05]  /*2af0*/  HMMA.16816.F32 R76, R80.reuse, R84, R76 ;  /* 0x00000054504c723c */ /* 0x050b6a000000184c */
[----:B------:R-:W-:Y:S02]  /*2b00*/  LDSM.16.M88.4 R92, [R92] ;  /* 0x000000005c5c783b */ /* 0x000fe40000000200 */
[----:B-----5:R-:W-:Y:S01]  /*2b10*/  LEA R84, R21, UR33, 0x1 ;  /* 0x0000002115547c11 */ /* 0x020fe2000f8e08ff */
[----:B------:R5:W5:Y:S02]  /*2b20*/  HMMA.16816.F32 R80, R80, R86, R88 ;  /* 0x000000565050723c */ /* 0x000b640000001858 */
[----:B-----5:R-:W-:Y:S04]  /*2b30*/  LDSM.16.M88.4 R88, [R124] ;  /* 0x000000007c58783b */ /* 0x020fe80000000200 */
[----:B------:R-:W-:Y:S02]  /*2b40*/  LDSM.16.M88.4 R84, [R84] ;  /* 0x000000005454783b */ /* 0x000fe40000000200 */
[C---:B------:R-:W5:Y:S02]  /*2b50*/  HMMA.16816.F32 R116, R68.reuse, R100, R116 ;  /* 0x000000644474723c */ /* 0x040f640000001874 */
[----:B------:R-:W-:Y:S06]  /*2b60*/  BAR.SYNC 0x0 ;  /* 0x0000000000007b1d */ /* 0x000fec0000000000 */
[----:B------:R-:W-:Y:S01]  /*2b70*/  STS [R138], R159 ;  /* 0x0000009f8a007388 */ /* 0x000fe20000000800 */
[C---:B------:R-:W5:Y:S03]  /*2b80*/  HMMA.16816.F32 R72, R68.reuse, R102, R72 ;  /* 0x000000664448723c */ /* 0x040f660000001848 */
[----:B------:R-:W-:Y:S04]  /*2b90*/  STS [R138+0x220], R163 ;  /* 0x000220a38a007388 */ /* 0x000fe80000000800 */
[----:B------:R-:W-:Y:S01]  /*2ba0*/  STS [R138+0x10], R165 ;  /* 0x000010a58a007388 */ /* 0x000fe20000000800 */
[C---:B------:R-:W5:Y:S03]  /*2bb0*/  HMMA.16816.F32 R76, R68.reuse, R104, R76 ;  /* 0x00000068444c723c */ /* 0x040f66000000184c */
[----:B------:R-:W-:Y:S04]  /*2bc0*/  STS [R138+0x230], R167 ;  /* 0x000230a78a007388 */ /* 0x000fe80000000800 */
[----:B------:R-:W-:Y:S01]  /*2bd0*/  STS [R138+0x20], R169 ;  /* 0x000020a98a007388 */ /* 0x000fe20000000800 */
[----:B------:R-:W5:Y:S03]  /*2be0*/  HMMA.16816.F32 R80, R68, R106, R80 ;  /* 0x0000006a4450723c */ /* 0x000f660000001850 */
[----:B------:R1:W-:Y:S04]  /*2bf0*/  STS [R138+0x240], R171 ;  /* 0x000240ab8a007388 */ /* 0x0003e80000000800 */
[----:B------:R-:W-:Y:S01]  /*2c00*/  STS [R138+0x30], R173 ;  /* 0x000030ad8a007388 */ /* 0x000fe20000000800 */
[----:B-----5:R-:W5:Y:S03]  /*2c10*/  HMMA.16816.F32 R116, R64, R108, R116 ;  /* 0x0000006c4074723c */ /* 0x020f660000001874 */
[----:B------:R-:W-:Y:S01]  /*2c20*/  STS [R138+0x250], R175 ;  /* 0x000250af8a007388 */ /* 0x000fe20000000800 */
[----:B-1----:R-:W-:-:S03]  /*2c30*/  LOP3.LUT R171, R149, UR29, RZ, 0xfc, !PT ;  /* 0x0000001d95ab7c12 */ /* 0x002fc6000f8efcff */
[----:B------:R-:W-:Y:S06]  /*2c40*/  BAR.SYNC 0x0 ;  /* 0x0000000000007b1d */ /* 0x000fec0000000000 */
[----:B------:R-:W1:Y:S01]  /*2c50*/  LDS R125, [R32] ;  /* 0x00000000207d7984 */ /* 0x000e620000000800 */
[----:B------:R-:W5:Y:S01]  /*2c60*/  HMMA.16816.F32 R72, R64, R110, R72 ;  /* 0x0000006e4048723c */ /* 0x000f620000001848 */
[----:B------:R-:W-:Y:S02]  /*2c70*/  LOP3.LUT R175, R148, UR29, RZ, 0xfc, !PT ;  /* 0x0000001d94af7c12 */ /* 0x000fe4000f8efcff */
[----:B------:R-:W2:Y:S01]  /*2c80*/  LDS R127, [R32+0x44] ;  /* 0x00004400207f7984 */ /* 0x000ea20000000800 */
[----:B------:R-:W-:-:S03]  /*2c90*/  LOP3.LUT R173, R154, UR29, RZ, 0xfc, !PT ;  /* 0x0000001d9aad7c12 */ /* 0x000fc6000f8efcff */
[----:B------:R-:W3:Y:S01]  /*2ca0*/  LDS R124, [R32+0x440] ;  /* 0x00044000207c7984 */ /* 0x000ee20000000800 */
[C---:B------:R-:W5:Y:S03]  /*2cb0*/  HMMA.16816.F32 R76, R64.reuse, R112, R76 ;  /* 0x00000070404c723c */ /* 0x040f66000000184c */
[----:B------:R-:W4:Y:S04]  /*2cc0*/  LDS R159, [R32+0x484] ;  /* 0x00048400209f7984 */ /* 0x000f280000000800 */
[----:B------:R-:W4:Y:S01]  /*2cd0*/  LDS R126, [R32+0x880] ;  /* 0x00088000207e7984 */ /* 0x000f220000000800 */
[----:B------:R5:W5:Y:S03]  /*2ce0*/  HMMA.16816.F32 R80, R64, R114, R80 ;  /* 0x000000724050723c */ /* 0x000b660000001850 */
[----:B------:R-:W4:Y:S04]  /*2cf0*/  LDS R163, [R32+0x8c4] ;  /* 0x0008c40020a37984 */ /* 0x000f280000000800 */
[----:B------:R-:W4:Y:S04]  /*2d00*/  LDS R162, [R32+0xcc0] ;  /* 0x000cc00020a27984 */ /* 0x000f280000000800 */
[----:B------:R-:W4:Y:S04]  /*2d10*/  LDS R165, [R32+0xd04] ;  /* 0x000d040020a57984 */ /* 0x000f280000000800 */
[----:B------:R-:W-:Y:S06]  /*2d20*/  BAR.SYNC 0x0 ;  /* 0x0000000000007b1d */ /* 0x000fec0000000000 */
[----:B-1----:R-:W-:Y:S04]  /*2d30*/  STS [R30+0x1b000], R125 ;  /* 0x01b0007d1e007388 */ /* 0x002fe80000000800 */
[----:B--2---:R-:W-:Y:S04]  /*2d40*/  STS [R34+0x1b000], R127 ;  /* 0x01b0007f22007388 */ /* 0x004fe80000000800 */
[----:B---3--:R-:W-:Y:S04]  /*2d50*/  STS [R35+0x1b000], R124 ;  /* 0x01b0007c23007388 */ /* 0x008fe80000000800 */
[----:B----4-:R1:W-:Y:S04]  /*2d60*/  STS [R36+0x1b000], R159 ;  /* 0x01b0009f24007388 */ /* 0x0103e80000000800 */
[----:B------:R-:W-:Y:S04]  /*2d70*/  STS [R37+0x1b000], R126 ;  /* 0x01b0007e25007388 */ /* 0x000fe80000000800 */
[----:B------:R-:W-:Y:S01]  /*2d80*/  STS [R38+0x1b000], R163 ;  /* 0x01b000a326007388 */ /* 0x000fe20000000800 */
[----:B-1----:R-:W-:-:S03]  /*2d90*/  LEA R159, R23, UR30, 0x1 ;  /* 0x0000001e179f7c11 */ /* 0x002fc6000f8e08ff */
[----:B------:R-:W-:Y:S04]  /*2da0*/  STS [R39+0x1b000], R162 ;  /* 0x01b000a227007388 */ /* 0x000fe80000000800 */
[----:B------:R-:W-:Y:S04]  /*2db0*/  STS [R136+0x1b000], R165 ;  /* 0x01b000a588007388 */ /* 0x000fe80000000800 */
[----:B------:R-:W-:Y:S06]  /*2dc0*/  BAR.SYNC 0x0 ;  /* 0x0000000000007b1d */ /* 0x000fec0000000000 */
[----:B------:R-:W1:Y:S04]  /*2dd0*/  LDSM.16.MT88.4 R100, [R15+0x1b000] ;  /* 0x01b000000f64783b */ /* 0x000e680000004200 */
[----:B------:R-:W2:Y:S04]  /*2de0*/  LDSM.16.MT88.4 R68, [R17+0x1b000] ;  /* 0x01b000001144783b */ /* 0x000ea80000004200 */
[----:B------:R-:W3:Y:S04]  /*2df0*/  LDSM.16.MT88.4 R104, [R15+0x1b400] ;  /* 0x01b400000f68783b */ /* 0x000ee80000004200 */
[----:B-----5:R-:W4:Y:S01]  /*2e00*/  LDSM.16.MT88.4 R64, [R17+0x1b400] ;  /* 0x01b400001140783b */ /* 0x020f220000004200 */
[C---:B-1----:R-:W5:Y:S08]  /*2e10*/  HMMA.16816.F32 R116, R84.reuse, R100, R116 ;  /* 0x000000645474723c */ /* 0x042f700000001874 */
[C---:B------:R5:W5:Y:S02]  /*2e20*/  HMMA.16816.F32 R72, R84.reuse, R102, R72 ;  /* 0x000000665448723c */ /* 0x040b640000001848 */
[----:B-----5:R-:W1:Y:S06]  /*2e30*/  LDSM.16.MT88.4 R100, [R15+0x1b800] ;  /* 0x01b800000f64783b */ /* 0x020e6c0000004200 */
[C---:B--2---:R-:W5:Y:S08]  /*2e40*/  HMMA.16816.F32 R76, R84.reuse, R68, R76 ;  /* 0x00000044544c723c */ /* 0x044f70000000184c */
[----:B------:R5:W5:Y:S02]  /*2e50*/  HMMA.16816.F32 R80, R84, R70, R80 ;  /* 0x000000465450723c */ /* 0x000b640000001850 */
[----:B-----5:R-:W2:Y:S04]  /*2e60*/  LDSM.16.MT88.4 R68, [R17+0x1b800] ;  /* 0x01b800001144783b */ /* 0x020ea80000004200 */
[----:B------:R-:W2:Y:S02]  /*2e70*/  LDSM.16.MT88.4 R84, [R15+0x1bc00] ;  /* 0x01bc00000f54783b */ /* 0x000ea40000004200 */
[C---:B---3--:R-:W5:Y:S08]  /*2e80*/  HMMA.16816.F32 R116, R88.reuse, R104, R116 ;  /* 0x000000685874723c */ /* 0x048f700000001874 */
[C---:B------:R-:W5:Y:S08]  /*2e90*/  HMMA.16816.F32 R72, R88.reuse, R106, R72 ;  /* 0x0000006a5848723c */ /* 0x040f700000001848 */
[C---:B----4-:R-:W5:Y:S08]  /*2ea0*/  HMMA.16816.F32 R76, R88.reuse, R64, R76 ;  /* 0x00000040584c723c */ /* 0x050f70000000184c */
[----:B------:R5:W5:Y:S02]  /*2eb0*/  HMMA.16816.F32 R80, R88, R66, R80 ;  /* 0x000000425850723c */ /* 0x000b640000001850 */
[----:B-----5:R-:W3:Y:S05]  /*2ec0*/  LDSM.16.MT88.4 R64, [R17+0x1bc00] ;  /* 0x01bc00001140783b */ /* 0x020eea0000004200 */
[----:B------:R-:W-:Y:S01]  /*2ed0*/  IMAD.IADD R89, R31, 0x1, R10 ;  /* 0x000000011f597824 */ /* 0x000fe200078e020a */
[----:B-1----:R-:W5:Y:S01]  /*2ee0*/  HMMA.16816.F32 R116, R92, R100, R116 ;  /* 0x000000645c74723c */ /* 0x002f620000001874 */
[----:B------:R-:W-:-:S03]  /*2ef0*/  LEA R88, R33, UR32, 0x1 ;  /* 0x0000002021587c11 */ /* 0x000fc6000f8e08ff */
[----:B------:R-:W-:-:S03]  /*2f00*/  LEA R89, R89, UR32, 0x1 ;  /* 0x0000002059597c11 */ /* 0x000fc6000f8e08ff */
[----:B------:R-:W1:Y:S01]  /*2f10*/  LDS R88, [R88] ;  /* 0x0000000058587984 */ /* 0x000e620000000800 */
[C---:B------:R-:W5:Y:S03]  /*2f20*/  HMMA.16816.F32 R72, R92.reuse, R102, R72 ;  /* 0x000000665c48723c */ /* 0x040f660000001848 */
[----:B------:R-:W-:Y:S04]  /*2f30*/  LDS R90, [R89+0x200] ;  /* 0x00020000595a7984 */ /* 0x000fe80000000800 */
[----:B------:R-:W4:Y:S01]  /*2f40*/  LDS R91, [R89+0x10] ;  /* 0x00001000595b7984 */ /* 0x000f220000000800 */
[C---:B--2---:R5:W5:Y:S07]  /*2f50*/  HMMA.16816.F32 R76, R92.reuse, R68, R76 ;  /* 0x000000445c4c723c */ /* 0x044b6e000000184c */
[C---:B-----5:R-:W-:Y:S01]  /*2f60*/  IMAD.IADD R68, R31.reuse, 0x1, R14 ;  /* 0x000000011f447824 */ /* 0x060fe200078e020e */
[----:B------:R5:W5:Y:S01]  /*2f70*/  HMMA.16816.F32 R80, R92, R70, R80 ;  /* 0x000000465c50723c */ /* 0x000b620000001850 */
[----:B------:R-:W-:Y:S01]  /*2f80*/  IMAD.IADD R69, R31, 0x1, R16 ;  /* 0x000000011f457824 */ /* 0x000fe200078e0210 */
[----:B-----5:R-:W-:Y:S02]  /*2f90*/  LDS R71, [R89+0x20] ;  /* 0x0000200059477984 */ /* 0x020fe40000000800 */
[----:B------:R-:W-:-:S02]  /*2fa0*/  LEA R68, R68, UR32, 0x1 ;  /* 0x0000002044447c11 */ /* 0x000fc4000f8e08ff */
[----:B------:R-:W-:Y:S01]  /*2fb0*/  LEA R69, R69, UR32, 0x1 ;  /* 0x0000002045457c11 */ /* 0x000fe2000f8e08ff */
[----:B------:R-:W-:Y:S01]  /*2fc0*/  IMAD.IADD R70, R31, 0x1, R18 ;  /* 0x000000011f467824 */ /* 0x000fe200078e0212 */
[C---:B------:R5:W5:Y:S02]  /*2fd0*/  HMMA.16816.F32 R116, R96.reuse, R84, R116 ;  /* 0x000000546074723c */ /* 0x040b640000001874 */
[----:B------:R-:W2:Y:S02]  /*2fe0*/  LDS R68, [R68+0x200] ;  /* 0x0002000044447984 */ /* 0x000ea40000000800 */
[----:B------:R-:W-:Y:S01]  /*2ff0*/  LEA R70, R70, UR32, 0x1 ;  /* 0x0000002046467c11 */ /* 0x000fe2000f8e08ff */
[----:B------:R-:W-:Y:S01]  /*3000*/  ULEA UR32, UR6, 0x12000, 0xc ;  /* 0x0001200006207891 */ /* 0x000fe2000f8e603f */
[----:B-----5:R4:W2:Y:S02]  /*3010*/  LDS R84, [R69+0x200] ;  /* 0x0002000045547984 */ /* 0x0208a40000000800 */
[C---:B------:R-:W5:Y:S02]  /*3020*/  HMMA.16816.F32 R72, R96.reuse, R86, R72 ;  /* 0x000000566048723c */ /* 0x040f640000001848 */
[----:B------:R-:W2:Y:S04]  /*3030*/  LDS R70, [R70+0x200] ;  /* 0x0002000046467984 */ /* 0x000ea80000000800 */
[----:B------:R-:W2:Y:S02]  /*3040*/  LDS R85, [R89+0x30] ;  /* 0x0000300059557984 */ /* 0x000ea40000000800 */
[C---:B---3--:R5:W5:Y:S07]  /*3050*/  HMMA.16816.F32 R76, R96.reuse, R64, R76 ;  /* 0x00000040604c723c */ /* 0x048b6e000000184c */
[--C-:B-1---5:R-:W-:Y:S01]  /*3060*/  HADD2.F32 R65, -RZ, R88.reuse.H0_H0 ;  /* 0x20000058ff417230 */ /* 0x122fe20000004100 */
[----:B------:R5:W5:Y:S01]  /*3070*/  HMMA.16816.F32 R80, R96, R66, R80 ;  /* 0x000000426050723c */ /* 0x000b620000001850 */
[----:B------:R-:W-:-:S02]  /*3080*/  HADD2.F32 R88, -RZ, R88.H1_H1 ;  /* 0x30000058ff587230 */ /* 0x000fc40000004100 */
[--C-:B----4-:R-:W-:Y:S01]  /*3090*/  HADD2.F32 R69, -RZ, R91.reuse.H0_H0 ;  /* 0x2000005bff457230 */ /* 0x110fe20000004100 */
[----:B------:R-:W-:Y:S01]  /*30a0*/  FADD R65, -R116, R65 ;  /* 0x0000004174417221 */ /* 0x000fe20000000100 */
[----:B------:R-:W-:Y:S01]  /*30b0*/  HADD2.F32 R64, -RZ, R91.H1_H1 ;  /* 0x3000005bff407230 */ /* 0x000fe20000004100 */
[----:B------:R-:W-:Y:S01]  /*30c0*/  FADD R88, -R117, R88 ;  /* 0x0000005875587221 */ /* 0x000fe20000000100 */
[--C-:B-----5:R-:W-:Y:S01]  /*30d0*/  HADD2.F32 R67, -RZ, R90.reuse.H0_H0 ;  /* 0x2000005aff437230 */ /* 0x120fe20000004100 */
[----:B------:R-:W-:Y:S01]  /*30e0*/  FADD R69, -R72, R69 ;  /* 0x0000004548457221 */ /* 0x000fe20000000100 */
[----:B------:R-:W-:Y:S01]  /*30f0*/  HADD2.F32 R90, -RZ, R90.H1_H1 ;  /* 0x3000005aff5a7230 */ /* 0x000fe20000004100 */
[----:B------:R-:W-:Y:S01]  /*3100*/  FADD R64, -R73, R64 ;  /* 0x0000004049407221 */ /* 0x000fe20000000100 */
[----:B------:R-:W-:Y:S01]  /*3110*/  F2FP.PACK_AB R87, R88, R65 ;  /* 0x000000415857723e */ /* 0x000fe200000000ff */
[----:B------:R-:W-:Y:S01]  /*3120*/  FADD R67, -R118, R67 ;  /* 0x0000004376437221 */ /* 0x000fe20000000100 */
[----:B------:R-:W-:Y:S06]  /*3130*/  BAR.SYNC 0x0 ;  /* 0x0000000000007b1d */ /* 0x000fec0000000000 */
[----:B------:R-:W-:Y:S01]  /*3140*/  FADD R90, -R119, R90 ;  /* 0x0000005a775a7221 */ /* 0x000fe20000000100 */
[----:B------:R-:W-:Y:S01]  /*3150*/  F2FP.PACK_AB R91, R64, R69 ;  /* 0x00000045405b723e */ /* 0x000fe200000000ff */
[----:B--2---:R-:W-:Y:S01]  /*3160*/  HADD2.F32 R65, -RZ, R68.H0_H0 ;  /* 0x20000044ff417230 */ /* 0x004fe20000004100 */
[----:B------:R-:W-:Y:S01]  /*3170*/  STS [R140], R87 ;  /* 0x000000578c007388 */ /* 0x000fe20000000800 */
[--C-:B------:R-:W-:Y:S01]  /*3180*/  HADD2.F32 R64, -RZ, R71.reuse.H1_H1 ;  /* 0x30000047ff407230 */ /* 0x100fe20000004100 */
[----:B------:R-:W-:Y:S01]  /*3190*/  F2FP.PACK_AB R89, R90, R67 ;  /* 0x000000435a59723e */ /* 0x000fe200000000ff */
[----:B------:R-:W-:Y:S01]  /*31a0*/  HADD2.F32 R67, -RZ, R71.H0_H0 ;  /* 0x20000047ff437230 */ /* 0x000fe20000004100 */
[----:B------:R-:W-:Y:S01]  /*31b0*/  FADD R65, -R74, R65 ;  /* 0x000000414a417221 */ /* 0x000fe20000000100 */
[----:B------:R-:W-:Y:S01]  /*31c0*/  HADD2.F32 R69, -RZ, R84.H0_H0 ;  /* 0x20000054ff457230 */ /* 0x000fe20000004100 */
[----:B------:R-:W-:Y:S01]  /*31d0*/  FADD R64, -R77, R64 ;  /* 0x000000404d407221 */ /* 0x000fe20000000100 */
[----:B------:R-:W-:Y:S01]  /*31e0*/  HADD2.F32 R73, -RZ, R70.H0_H0 ;  /* 0x20000046ff497230 */ /* 0x000fe20000004100 */
[----:B------:R-:W-:Y:S01]  /*31f0*/  FADD R67, -R76, R67 ;  /* 0x000000434c437221 */ /* 0x000fe20000000100 */
[----:B------:R-:W-:Y:S01]  /*3200*/  HADD2.F32 R68, -RZ, R68.H1_H1 ;  /* 0x30000044ff447230 */ /* 0x000fe20000004100 */
[----:B------:R-:W-:Y:S01]  /*3210*/  FADD R69, -R78, R69 ;  /* 0x000000454e457221 */ /* 0x000fe20000000100 */
[----:B------:R-:W-:Y:S01]  /*3220*/  HADD2.F32 R84, -RZ, R84.H1_H1 ;  /* 0x30000054ff547230 */ /* 0x000fe20000004100 */
[----:B------:R-:W-:Y:S01]  /*3230*/  FADD R73, -R82, R73 ;  /* 0x0000004952497221 */ /* 0x000fe20000000100 */
[--C-:B------:R-:W-:Y:S01]  /*3240*/  HADD2.F32 R71, -RZ, R85.reuse.H0_H0 ;  /* 0x20000055ff477230 */ /* 0x100fe20000004100 */
[----:B------:R-:W-:Y:S01]  /*3250*/  FADD R68, -R75, R68 ;  /* 0x000000444b447221 */ /* 0x000fe20000000100 */
[----:B------:R-:W-:Y:S01]  /*3260*/  HADD2.F32 R66, -RZ, R85.H1_H1 ;  /* 0x30000055ff427230 */ /* 0x000fe20000004100 */
[----:B------:R-:W-:Y:S01]  /*3270*/  FADD R84, -R79, R84 ;  /* 0x000000544f547221 */ /* 0x000fe20000000100 */
[----:B------:R-:W-:Y:S01]  /*3280*/  HADD2.F32 R70, -RZ, R70.H1_H1 ;  /* 0x30000046ff467230 */ /* 0x000fe20000004100 */
[----:B------:R-:W-:Y:S01]  /*3290*/  FADD R71, -R80, R71 ;  /* 0x0000004750477221 */ /* 0x000fe20000000100 */
[----:B------:R-:W-:Y:S01]  /*32a0*/  STS [R140+0x280], R89 ;  /* 0x000280598c007388 */ /* 0x000fe20000000800 */
[----:B------:R-:W-:Y:S01]  /*32b0*/  FADD R66, -R81, R66 ;  /* 0x0000004251427221 */ /* 0x000fe20000000100 */
[----:B------:R-:W-:Y:S01]  /*32c0*/  F2FP.PACK_AB R81, R68, R65 ;  /* 0x000000414451723e */ /* 0x000fe200000000ff */
[----:B------:R-:W-:Y:S01]  /*32d0*/  FADD R70, -R83, R70 ;  /* 0x0000004653467221 */ /* 0x000fe20000000100 */
[----:B------:R-:W-:Y:S01]  /*32e0*/  F2FP.PACK_AB R83, R64, R67 ;  /* 0x000000434053723e */ /* 0x000fe200000000ff */
[----:B------:R-:W-:Y:S01]  /*32f0*/  STS [R140+0x10], R91 ;  /* 0x0000105b8c007388 */ /* 0x000fe20000000800 */
[----:B------:R-:W-:Y:S01]  /*3300*/  F2FP.PACK_AB R85, R84, R69 ;  /* 0x000000455455723e */ /* 0x000fe200000000ff */
[----:B------:R-:W-:Y:S01]  /*3310*/  IMAD.U32 R74, RZ, RZ, UR24 ;  /* 0x00000018ff4a7e24 */ /* 0x000fe2000f8e00ff */
[----:B------:R-:W-:Y:S01]  /*3320*/  F2FP.PACK_AB R97, R66, R71 ;  /* 0x000000474261723e */ /* 0x000fe200000000ff */
[----:B------:R-:W-:Y:S01]  /*3330*/  STS [R140+0x290], R81 ;  /* 0x000290518c007388 */ /* 0x000fe20000000800 */
[----:B------:R-:W-:Y:S01]  /*3340*/  F2FP.PACK_AB R99, R70, R73 ;  /* 0x000000494663723e */ /* 0x000fe200000000ff */
[----:B------:R-:W-:-:S02]  /*3350*/  IMAD.SHL.U32 R77, R182, 0x1000, RZ ;  /* 0x00001000b64d7824 */ /* 0x000fc400078e00ff */
[----:B------:R-:W-:Y:S01]  /*3360*/  STS [R140+0x20], R83 ;  /* 0x000020538c007388 */ /* 0x000fe20000000800 */
[----:B------:R-:W-:Y:S02]  /*3370*/  IMAD.SHL.U32 R75, R178, 0x1000, RZ ;  /* 0x00001000b24b7824 */ /* 0x000fe400078e00ff */
[----:B------:R-:W-:Y:S01]  /*3380*/  IMAD.U32 R80, RZ, RZ, UR24 ;  /* 0x00000018ff507e24 */ /* 0x000fe2000f8e00ff */
[----:B------:R-:W-:Y:S04]  /*3390*/  STS [R140+0x2a0], R85 ;  /* 0x0002a0558c007388 */ /* 0x000fe80000000800 */
[----:B------:R-:W-:Y:S04]  /*33a0*/  STS [R140+0x2b0], R99 ;  /* 0x0002b0638c007388 */ /* 0x000fe80000000800 */
[----:B------:R-:W-:Y:S04]  /*33b0*/  STS [R140+0x30], R97 ;  /* 0x000030618c007388 */ /* 0x000fe80000000800 */
[----:B------:R-:W-:Y:S06]  /*33c0*/  BAR.SYNC 0x0 ;  /* 0x0000000000007b1d */ /* 0x000fec0000000000 */
[----:B------:R-:W1:Y:S04]  /*33d0*/  LDS.128 R64, [R139] ;  /* 0x000000008b407984 */ /* 0x000e680000000c00 */
[----:B------:R-:W2:Y:S04]  /*33e0*/  LDS.128 R68, [R139+0xa00] ;  /* 0x000a00008b447984 */ /* 0x000ea80000000c00 */
[----:B-1----:R1:W-:Y:S01]  /*33f0*/  @P2 STG.E.128 [R122.64], R64 ;  /* 0x000000407a002986 */ /* 0x0023e2000c101d16 */
[----:B------:R-:W-:-:S04]  /*3400*/  LEA R72, P2, R120, UR18, 0x1 ;  /* 0x0000001278487c11 */ /* 0x000fc8000f8408ff */
[----:B------:R-:W-:Y:S02]  /*3410*/  LEA.HI.X R73, R120, UR19, R121, 0x1, P2 ;  /* 0x0000001378497c11 */ /* 0x000fe400090f0c79 */
[----:B------:R-:W-:-:S03]  /*3420*/  ISETP.GE.U32.AND P2, PT, R182, UR16, PT ;  /* 0x00000010b6007c0c */ /* 0x000fc6000bf46070 */
[----:B--2---:R2:W-:Y:S01]  /*3430*/  @P3 STG.E.128 [R72.64], R68 ;  /* 0x0000004448003986 */ /* 0x0045e2000c101d16 */
[----:B------:R-:W-:Y:S02]  /*3440*/  ISETP.GE.U32.AND P3, PT, R178, UR16, PT ;  /* 0x00000010b2007c0c */ /* 0x000fe4000bf66070 */
[----:B------:R-:W-:Y:S01]  /*3450*/  ISETP.GE.U32.AND.EX P2, PT, R74, UR34, PT, P2 ;  /* 0x000000224a007c0c */ /* 0x000fe2000bf46120 */
[----:B------:R-:W-:Y:S02]  /*3460*/  IMAD.SHL.U32 R74, R147, 0x2, RZ ;  /* 0x00000002934a7824 */ /* 0x000fe400078e00ff */
[----:B-1----:R-:W-:-:S03]  /*3470*/  IMAD.U32 R64, RZ, RZ, UR24 ;  /* 0x00000018ff407e24 */ /* 0x002fc6000f8e00ff */
[-C--:B------:R-:W-:Y:S01]  /*3480*/  LOP3.LUT R180, R77, R74.reuse, RZ, 0xfc, !PT ;  /* 0x0000004a4db47212 */ /* 0x080fe200078efcff */
[----:B------:R-:W-:Y:S01]  /*3490*/  IMAD.SHL.U32 R65, R175, 0x1000, RZ ;  /* 0x00001000af417824 */ /* 0x000fe200078e00ff */
[-C--:B------:R-:W-:Y:S01]  /*34a0*/  LOP3.LUT R176, R75, R74.reuse, RZ, 0xfc, !PT ;  /* 0x0000004a4bb07212 */ /* 0x080fe200078efcff */
[----:B------:R-:W-:Y:S01]  /*34b0*/  IMAD.SHL.U32 R67, R171, 0x1000, RZ ;  /* 0x00001000ab437824 */ /* 0x000fe200078e00ff */
[----:B------:R-:W-:Y:S01]  /*34c0*/  ISETP.GE.U32.AND.EX P3, PT, R64, UR34, PT, P3 ;  /* 0x0000002240007c0c */ /* 0x000fe2000bf66130 */
[----:B------:R-:W-:Y:S01]  /*34d0*/  IMAD.U32 R66, RZ, RZ, UR24 ;  /* 0x00000018ff427e24 */ /* 0x000fe2000f8e00ff */
[----:B------:R-:W-:Y:S02]  /*34e0*/  LEA R64, R23, UR31, 0x1 ;  /* 0x0000001f17407c11 */ /* 0x000fe4000f8e08ff */
[-C--:B------:R-:W-:Y:S01]  /*34f0*/  LOP3.LUT R174, R65, R74.reuse, RZ, 0xfc, !PT ;  /* 0x0000004a41ae7212 */ /* 0x080fe200078efcff */
[----:B------:R-:W-:Y:S01]  /*3500*/  IMAD.U32 R65, RZ, RZ, UR24 ;  /* 0x00000018ff417e24 */ /* 0x000fe2000f8e00ff */
[----:B------:R-:W-:Y:S01]  /*3510*/  LOP3.LUT R170, R67, R74, RZ, 0xfc, !PT ;  /* 0x0000004a43aa7212 */ /* 0x000fe200078efcff */
[----:B------:R-:W-:Y:S01]  /*3520*/  IMAD.U32 R67, RZ, RZ, UR24 ;  /* 0x00000018ff437e24 */ /* 0x000fe2000f8e00ff */
[----:B------:R-:W-:Y:S01]  /*3530*/  LDSM.16.MT88.4 R124, [R64] ;  /* 0x00000000407c783b */ /* 0x000fe20000004200 */
[----:B--2---:R-:W-:Y:S01]  /*3540*/  SEL R70, RZ, 0x10, P2 ;  /* 0x00000010ff467807 */ /* 0x004fe20001000000 */
[----:B------:R-:W-:Y:S01]  /*3550*/  IMAD.U32 R68, RZ, RZ, UR24 ;  /* 0x00000018ff447e24 */ /* 0x000fe2000f8e00ff */
[----:B------:R-:W-:Y:S01]  /*3560*/  ISETP.GE.U32.AND P2, PT, R171, UR16, PT ;  /* 0x00000010ab007c0c */ /* 0x000fe2000bf46070 */
[----:B------:R-:W-:Y:S01]  /*3570*/  LDSM.16.MT88.4 R108, [R64+0x800] ;  /* 0x00080000406c783b */ /* 0x000fe20000004200 */
[----:B------:R-:W-:-:S02]  /*3580*/  SHF.L.U64.HI R182, R182, 0xc, R65 ;  /* 0x0000000cb6b67819 */ /* 0x000fc40000010241 */
[----:B------:R-:W-:Y:S01]  /*3590*/  SEL R72, RZ, 0x10, P3 ;  /* 0x00000010ff487807 */ /* 0x000fe20001800000 */
[----:B------:R-:W-:Y:S01]  /*35a0*/  LDSM.16.MT88.4 R92, [R64+0x1000] ;  /* 0x00100000405c783b */ /* 0x000fe20000004200 */
[----:B------:R-:W-:Y:S02]  /*35b0*/  SHF.L.U64.HI R178, R178, 0xc, R67 ;  /* 0x0000000cb2b27819 */ /* 0x000fe40000010243 */
[----:B------:R-:W-:Y:S01]  /*35c0*/  ISETP.GE.U32.AND P3, PT, R175, UR16, PT ;  /* 0x00000010af007c0c */ /* 0x000fe2000bf66070 */
[----:B------:R-:W-:Y:S04]  /*35d0*/  LDSM.16.MT88.4 R76, [R64+0x1800] ;  /* 0x00180000404c783b */ /* 0x000fe80000004200 */
[----:B------:R-:W-:Y:S06]  /*35e0*/  BAR.SYNC 0x0 ;  /* 0x0000000000007b1d */ /* 0x000fec0000000000 */
[----:B------:R-:W-:Y:S01]  /*35f0*/  STS [R138], R87 ;  /* 0x000000578a007388 */ /* 0x000fe20000000800 */
[----:B------:R-:W-:-:S02]  /*3600*/  ISETP.GE.U32.AND.EX P2, PT, R66, UR34, PT, P2 ;  /* 0x0000002242007c0c */ /* 0x000fc4000bf46120 */
[----:B------:R-:W-:Y:S01]  /*3610*/  ISETP.GE.U32.AND.EX P3, PT, R68, UR34, PT, P3 ;  /* 0x0000002244007c0c */ /* 0x000fe2000bf66130 */
[----:B------:R-:W-:Y:S01]  /*3620*/  STS [R138+0x220], R89 ;  /* 0x000220598a007388 */ /* 0x000fe20000000800 */
[----:B------:R-:W-:Y:S02]  /*3630*/  SEL R74, RZ, 0x10, P2 ;  /* 0x00000010ff4a7807 */ /* 0x000fe40001000000 */
[----:B------:R-:W-:Y:S01]  /*3640*/  SEL R75, RZ, 0x10, P3 ;  /* 0x00000010ff4b7807 */ /* 0x000fe20001800000 */
[----:B------:R-:W-:Y:S01]  /*3650*/  STS [R138+0x10], R91 ;  /* 0x0000105b8a007388 */ /* 0x000fe20000000800 */
[----:B------:R-:W-:Y:S02]  /*3660*/  PLOP3.LUT P3, PT, PT, PT, UP1, 0x40, 0x0 ;  /* 0x000000000000781c */ /* 0x000fe40003f6e818 */
[----:B------:R-:W-:Y:S01]  /*3670*/  PLOP3.LUT P2, PT, PT, PT, UP1, 0x40, 0x0 ;  /* 0x000000000000781c */ /* 0x000fe20003f4e818 */
[----:B------:R-:W-:Y:S01]  /*3680*/  STS [R138+0x230], R81 ;  /* 0x000230518a007388 */ /* 0x000fe20000000800 */
[----:B------:R-:W-:-:S02]  /*3690*/  SEL R72, R72, RZ, P3 ;  /* 0x000000ff48487207 */ /* 0x000fc40001800000 */
[----:B------:R-:W-:Y:S01]  /*36a0*/  SEL R70, R70, RZ, P2 ;  /* 0x000000ff46467207 */ /* 0x000fe20001000000 */
[----:B------:R-:W-:Y:S01]  /*36b0*/  STS [R138+0x20], R83 ;  /* 0x000020538a007388 */ /* 0x000fe20000000800 */
[----:B------:R-:W-:Y:S02]  /*36c0*/  PLOP3.LUT P3, PT, PT, PT, UP1, 0x40, 0x0 ;  /* 0x000000000000781c */ /* 0x000fe40003f6e818 */
[----:B------:R-:W-:Y:S01]  /*36d0*/  PLOP3.LUT P2, PT, PT, PT, UP1, 0x40, 0x0 ;  /* 0x000000000000781c */ /* 0x000fe20003f4e818 */
[----:B------:R-:W-:Y:S01]  /*36e0*/  STS [R138+0x240], R85 ;  /* 0x000240558a007388 */ /* 0x000fe20000000800 */
[----:B------:R-:W-:Y:S02]  /*36f0*/  SEL R75, R75, RZ, P3 ;  /* 0x000000ff4b4b7207 */ /* 0x000fe40001800000 */
[----:B------:R-:W-:Y:S01]  /*3700*/  SEL R74, R74, RZ, P2 ;  /* 0x000000ff4a4a7207 */ /* 0x000fe20001000000 */
[----:B------:R-:W-:Y:S01]  /*3710*/  STS [R138+0x30], R97 ;  /* 0x000030618a007388 */ /* 0x000fe20000000800 */
[----:B------:R-:W-:-:S02]  /*3720*/  IADD3 R164, P3, R176, UR8, RZ ;  /* 0x00000008b0a47c10 */ /* 0x000fc4000ff7e0ff */
[----:B------:R-:W-:Y:S01]  /*3730*/  IADD3 R162, P2, R180, UR8, RZ ;  /* 0x00000008b4a27c10 */ /* 0x000fe2000ff5e0ff */
[----:B------:R-:W-:Y:S01]  /*3740*/  STS [R138+0x250], R99 ;  /* 0x000250638a007388 */ /* 0x000fe20000000800 */
[----:B------:R-:W-:Y:S02]  /*3750*/  IADD3.X R165, R178, UR9, RZ, P3, !PT ;  /* 0x00000009b2a57c10 */ /* 0x000fe40009ffe4ff */
[----:B------:R-:W-:Y:S01]  /*3760*/  SHF.L.U64.HI R175, R175, 0xc, R80 ;  /* 0x0000000cafaf7819 */ /* 0x000fe20000010250 */
[----:B------:R-:W-:Y:S06]  /*3770*/  BAR.SYNC 0x0 ;  /* 0x0000000000007b1d */ /* 0x000fec0000000000 */
[----:B------:R-:W1:Y:S01]  /*3780*/  LDS R65, [R32] ;  /* 0x0000000020417984 */ /* 0x000e620000000800 */
[----:B------:R-:W-:-:S02]  /*3790*/  IADD3.X R163, R182, UR9, RZ, P2, !PT ;  /* 0x00000009b6a37c10 */ /* 0x000fc400097fe4ff */
[----:B------:R-:W-:Y:S01]  /*37a0*/  IADD3 R166, P3, R174, UR8, RZ ;  /* 0x00000008aea67c10 */ /* 0x000fe2000ff7e0ff */
[----:B------:R-:W2:Y:S01]  /*37b0*/  LDS R67, [R32+0x44] ;  /* 0x0000440020437984 */ /* 0x000ea20000000800 */
[----:B------:R-:W-:Y:S02]  /*37c0*/  SHF.L.U64.HI R171, R171, 0xc, R80 ;  /* 0x0000000cabab7819 */ /* 0x000fe40000010250 */
[----:B------:R-:W-:Y:S01]  /*37d0*/  IADD3 R168, P2, R170, UR8, RZ ;  /* 0x00000008aaa87c10 */ /* 0x000fe2000ff5e0ff */
[----:B------:R-:W3:Y:S01]  /*37e0*/  LDS R64, [R32+0x440] ;  /* 0x0004400020407984 */ /* 0x000ee20000000800 */
[----:B------:R-:W-:Y:S02]  /*37f0*/  ISETP.NE.U32.AND P5, PT, R70, RZ, PT ;  /* 0x000000ff4600720c */ /* 0x000fe40003fa5070 */
[----:B------:R-:W-:Y:S01]  /*3800*/  IADD3.X R167, R175, UR9, RZ, P3, !PT ;  /* 0x00000009afa77c10 */ /* 0x000fe20009ffe4ff */
[----:B------:R-:W4:Y:S01]  /*3810*/  LDS R69, [R32+0x484] ;  /* 0x0004840020457984 */ /* 0x000f220000000800 */
[----:B------:R-:W-:-:S02]  /*3820*/  ISETP.NE.U32.AND P4, PT, R72, RZ, PT ;  /* 0x000000ff4800720c */ /* 0x000fc40003f85070 */
[----:B------:R-:W-:Y:S01]  /*3830*/  IADD3.X R169, R171, UR9, RZ, P2, !PT ;  /* 0x00000009aba97c10 */ /* 0x000fe200097fe4ff */
[----:B------:R-:W4:Y:S01]  /*3840*/  LDS R66, [R32+0x880] ;  /* 0x0008800020427984 */ /* 0x000f220000000800 */
[----:B------:R-:W-:Y:S02]  /*3850*/  ISETP.NE.U32.AND P3, PT, R74, RZ, PT ;  /* 0x000000ff4a00720c */ /* 0x000fe40003f65070 */
[----:B------:R-:W-:Y:S01]  /*3860*/  ISETP.NE.U32.AND P2, PT, R75, RZ, PT ;  /* 0x000000ff4b00720c */ /* 0x000fe20003f45070 */
        /* <DEDUP_REMOVED lines=13> */
[----:B------:R-:W-:Y:S04]  /*3940*/  LDSM.16.MT88.4 R112, [R159] ;  /* 0x000000009f70783b */ /* 0x000fe80000004200 */
[----:B------:R-:W-:Y:S04]  /*3950*/  LDSM.16.MT88.4 R96, [R159+0x800] ;  /* 0x000800009f60783b */ /* 0x000fe80000004200 */
[----:B------:R-:W-:Y:S04]  /*3960*/  LDSM.16.MT88.4 R80, [R159+0x1000] ;  /* 0x001000009f50783b */ /* 0x000fe80000004200 */
[----:B------:R1:W-:Y:S04]  /*3970*/  LDSM.16.MT88.4 R64, [R159+0x1800] ;  /* 0x001800009f40783b */ /* 0x0003e80000004200 */
[----:B------:R-:W2:Y:S04]  /*3980*/  LDSM.16.MT88.4 R120, [R15+0x1b000] ;  /* 0x01b000000f78783b */ /* 0x000ea80000004200 */
[----:B------:R-:W3:Y:S01]  /*3990*/  LDSM.16.MT88.4 R116, [R17+0x1b000] ;  /* 0x01b000001174783b */ /* 0x000ee20000004200 */
[----:B-1----:R-:W-:-:S02]  /*39a0*/  IMAD.MOV.U32 R159, RZ, RZ, R137 ;  /* 0x000000ffff9f7224 */ /* 0x002fc400078e0089 */
[----:B------:R-:W-:Y:S01]  /*39b0*/  IMAD.MOV.U32 R137, RZ, RZ, R7 ;  /* 0x000000ffff897224 */ /* 0x000fe200078e0007 */
[----:B------:R-:W1:Y:S04]  /*39c0*/  LDSM.16.MT88.4 R104, [R15+0x1b400] ;  /* 0x01b400000f68783b */ /* 0x000e680000004200 */
[----:B------:R-:W4:Y:S04]  /*39d0*/  LDSM.16.MT88.4 R100, [R17+0x1b400] ;  /* 0x01b400001164783b */ /* 0x000f280000004200 */
[----:B------:R-:W1:Y:S04]  /*39e0*/  LDSM.16.MT88.4 R88, [R15+0x1b800] ;  /* 0x01b800000f58783b */ /* 0x000e680000004200 */
[----:B------:R-:W1:Y:S04]  /*39f0*/  LDSM.16.MT88.4 R84, [R17+0x1b800] ;  /* 0x01b800001154783b */ /* 0x000e680000004200 */
[----:B------:R-:W1:Y:S04]  /*3a00*/  LDSM.16.MT88.4 R72, [R15+0x1bc00] ;  /* 0x01bc00000f48783b */ /* 0x000e680000004200 */
[----:B------:R-:W1:Y:S04]  /*3a10*/  LDSM.16.MT88.4 R68, [R17+0x1bc00] ;  /* 0x01bc00001144783b */ /* 0x000e680000004200 */
[----:B------:R-:W-:Y:S01]  /*3a20*/  @!PT LDS RZ, [RZ] ;  /* 0x00000000fffff984 */ /* 0x000fe20000000800 */
[----:B------:R-:W-:Y:S01]  /*3a30*/  @!PT LDS RZ, [RZ] ;  /* 0x00000000fffff984 */ /* 0x000fe20000000800 */
[----:B------:R-:W-:Y:S01]  /*3a40*/  @!PT LDS RZ, [RZ] ;  /* 0x00000000fffff984 */ /* 0x000fe20000000800 */
[----:B------:R3:W-:Y:S04]  /*3a50*/  LDGSTS.E.BYPASS.128 [R177], [R162.64], P5 ;  /* 0x00000000a2b17fae */ /* 0x0007e8000a901c56 */
[----:B------:R1:W-:Y:S04]  /*3a60*/  LDGSTS.E.BYPASS.128 [R179], [R164.64], P4 ;  /* 0x00000000a4b37fae */ /* 0x0003e8000a101c56 */
[----:B------:R1:W-:Y:S01]  /*3a70*/  LDGSTS.E.BYPASS.128 [R181], [R168.64], P3 ;  /* 0x00000000a8b57fae */ /* 0x0003e20009901c56 */
[C---:B--2---:R-:W5:Y:S03]  /*3a80*/  HMMA.16816.F32 R56, R124.reuse, R120, R56 ;  /* 0x000000787c38723c */ /* 0x044f660000001838 */
[----:B------:R2:W-:Y:S04]  /*3a90*/  LDGSTS.E.BYPASS.128 [R183], [R166.64], P2 ;  /* 0x00000000a6b77fae */ /* 0x0005e80009101c56 */
[----:B------:R-:W0:Y:S01]  /*3aa0*/  LDGDEPBAR ;  /* 0x00000000000079af */ /* 0x000e220000000000 */
[C---:B------:R-:W5:Y:S03]  /*3ab0*/  HMMA.16816.F32 R132, R124.reuse, R122, R132 ;  /* 0x0000007a7c84723c */ /* 0x040f660000001884 */
[----:B------:R2:W-:Y:S04]  /*3ac0*/  LDGSTS.E.BYPASS.128 [R177+0x6000], [R162.64+0x80], P5 ;  /* 0x06000080a2b17fae */ /* 0x0005e8000a901c56 */
[----:B------:R1:W-:Y:S01]  /*3ad0*/  LDGSTS.E.BYPASS.128 [R179+0x6000], [R164.64+0x80], P4 ;  /* 0x06000080a4b37fae */ /* 0x0003e2000a101c56 */
[C---:B---3--:R-:W5:Y:S03]  /*3ae0*/  HMMA.16816.F32 R128, R124.reuse, R116, R128 ;  /* 0x000000747c80723c */ /* 0x048f660000001880 */
[----:B------:R3:W-:Y:S01]  /*3af0*/  LDGSTS.E.BYPASS.128 [R181+0x6000], [R168.64+0x80], P3 ;  /* 0x06000080a8b57fae */ /* 0x0007e20009901c56 */
[----:B--2---:R-:W-:Y:S01]  /*3b00*/  P2R R163, PR, RZ, 0x40 ;  /* 0x00000040ffa37803 */ /* 0x004fe20000000000 */
[----:B------:R-:W-:Y:S01]  /*3b10*/  IMAD.MOV.U32 R162, RZ, RZ, R4 ;  /* 0x000000ffffa27224 */ /* 0x000fe200078e0004 */
[----:B------:R-:W-:Y:S01]  /*3b20*/  ISETP.LT.U32.AND P6, PT, R173, UR16, PT ;  /* 0x00000010ad007c0c */ /* 0x000fe2000bfc1070 */
[----:B------:R-:W-:Y:S01]  /*3b30*/  IMAD.MOV.U32 R4, RZ, RZ, R12 ;  /* 0x000000ffff047224 */ /* 0x000fe200078e000c */
[----:B------:R2:W-:Y:S01]  /*3b40*/  LDGSTS.E.BYPASS.128 [R183+0x6000], [R166.64+0x80], P2 ;  /* 0x06000080a6b77fae */ /* 0x0005e20009101c56 */
[----:B-1----:R-:W-:Y:S01]  /*3b50*/  IMAD.U32 R164, RZ, RZ, UR24 ;  /* 0x00000018ffa47e24 */ /* 0x002fe2000f8e00ff */
[----:B------:R-:W-:Y:S01]  /*3b60*/  ISETP.LT.U32.AND.EX P1, PT, R155, UR34, !P0, P6 ;  /* 0x000000229b007c0c */ /* 0x000fe2000c721160 */
[----:B------:R-:W-:Y:S01]  /*3b70*/  IMAD.MOV.U32 R165, RZ, RZ, R6 ;  /* 0x000000ffffa57224 */ /* 0x000fe200078e0006 */
[C---:B------:R-:W-:Y:S01]  /*3b80*/  LEA R12, P6, R173.reuse, R160, 0xb ;  /* 0x000000a0ad0c7211 */ /* 0x040fe200078c58ff */
[----:B------:R-:W0:Y:S01]  /*3b90*/  LDGDEPBAR ;  /* 0x00000000000079af */ /* 0x000e220000000000 */
[----:B---3--:R-:W-:Y:S01]  /*3ba0*/  IADD3 R169, R142, UR5, RZ ;  /* 0x000000058ea97c10 */ /* 0x008fe2000fffe0ff */
[----:B------:R-:W-:Y:S01]  /*3bb0*/  IMAD.MOV.U32 R6, RZ, RZ, R8 ;  /* 0x000000ffff067224 */ /* 0x000fe200078e0008 */
[----:B------:R-:W-:Y:S01]  /*3bc0*/  LEA.HI.X R7, R173, UR27, R164, 0xb, P6 ;  /* 0x0000001bad077c11 */ /* 0x000fe2000b0f5ca4 */
[----:B------:R-:W-:Y:S01]  /*3bd0*/  IMAD.U32 R173, RZ, RZ, UR29 ;  /* 0x0000001dffad7e24 */ /* 0x000fe2000f8e00ff */
[----:B------:R-:W-:Y:S01]  /*3be0*/  SEL R164, RZ, 0x10, !P1 ;  /* 0x00000010ffa47807 */ /* 0x000fe20004800000 */
[----:B------:R-:W5:Y:S01]  /*3bf0*/  HMMA.16816.F32 R60, R124, R118, R60 ;  /* 0x000000767c3c723c */ /* 0x000f62000000183c */
[----:B------:R-:W-:Y:S01]  /*3c00*/  PLOP3.LUT P6, PT, PT, PT, UP1, 0x40, 0x0 ;  /* 0x000000000000781c */ /* 0x000fe20003fce818 */
[----:B------:R-:W-:Y:S01]  /*3c10*/  USHF.L.U32 UR5, UR6, 0xd, URZ ;  /* 0x0000000d06057899 */ /* 0x000fe2000800063f */
[----:B------:R-:W-:Y:S01]  /*3c20*/  P2R R155, PR, RZ, 0x2 ;  /* 0x00000002ff9b7803 */ /* 0x000fe20000000000 */
[----:B------:R-:W-:Y:S01]  /*3c30*/  UIADD3 UR29, UR29, 0x40, URZ ;  /* 0x000000401d1d7890 */ /* 0x000fe2000fffe03f */
[----:B------:R-:W-:Y:S01]  /*3c40*/  SEL R164, R164, RZ, P6 ;  /* 0x000000ffa4a47207 */ /* 0x000fe20003000000 */
[----:B------:R-:W-:Y:S01]  /*3c50*/  UIADD3 UR33, UR5, 0x6000, URZ ;  /* 0x0000600005217890 */ /* 0x000fe2000fffe03f */
[----:B--2---:R-:W-:Y:S01]  /*3c60*/  LEA R166, P6, R12, UR10, 0x1 ;  /* 0x0000000a0ca67c11 */ /* 0x004fe2000f8c08ff */
[C---:B------:R5:W5:Y:S01]  /*3c70*/  HMMA.16816.F32 R40, R112.reuse, R120, R40 ;  /* 0x000000787028723c */ /* 0x040b620000001828 */
[----:B------:R-:W-:Y:S01]  /*3c80*/  ISETP.NE.AND P1, PT, R158, RZ, PT ;  /* 0x000000ff9e00720c */ /* 0x000fe20003f25270 */
[----:B------:R-:W-:Y:S01]  /*3c90*/  UIADD3 UR31, UR5, 0xc000, URZ ;  /* 0x0000c000051f7890 */ /* 0x000fe2000fffe03f */
[----:B------:R-:W-:Y:S01]  /*3ca0*/  LEA.HI.X R167, R12, UR11, R7, 0x1, P6 ;  /* 0x0000000b0ca77c11 */ /* 0x000fe2000b0f0c07 */
[----:B------:R-:W-:Y:S01]  /*3cb0*/  UIADD3 UR30, UR5, 0x15000, URZ ;  /* 0x00015000051e7890 */ /* 0x000fe2000fffe03f */
[----:B------:R-:W-:Y:S01]  /*3cc0*/  ISETP.NE.U32.AND P6, PT, R164, RZ, PT ;  /* 0x000000ffa400720c */ /* 0x000fe20003fc5070 */
[----:B------:R-:W-:Y:S01]  /*3cd0*/  IMAD.U32 R164, RZ, RZ, UR24 ;  /* 0x00000018ffa47e24 */ /* 0x000fe2000f8e00ff */
[----:B------:R-:W-:Y:S01]  /*3ce0*/  LOP3.LUT R173, R173, 0x20, R154, 0xfe, !PT ;  /* 0x00000020adad7812 */ /* 0x000fe200078efe9a */
[----:B------:R-:W5:Y:S02]  /*3cf0*/  HMMA.16816.F32 R44, R112, R122, R44 ;  /* 0x0000007a702c723c */ /* 0x000f64000000182c */
[----:B-----5:R-:W-:-:S06]  /*3d00*/  IMAD.MOV.U32 R120, RZ, RZ, R165 ;  /* 0x000000ffff787224 */ /* 0x020fcc00078e00a5 */
[C---:B------:R-:W5:Y:S02]  /*3d10*/  HMMA.16816.F32 R48, R112.reuse, R116, R48 ;  /* 0x000000747030723c */ /* 0x040f640000001830 */
[----:B------:R1:W-:Y:S01]  /*3d20*/  LDGSTS.E.BYPASS.128 [R169], [R166.64], P6 ;  /* 0x00000000a6a97fae */ /* 0x0003e2000b101c56 */
[----:B------:R-:W-:Y:S02]  /*3d30*/  ISETP.NE.AND P6, PT, R156, RZ, PT ;  /* 0x000000ff9c00720c */ /* 0x000fe40003fc5270 */
[----:B------:R-:W-:Y:S02]  /*3d40*/  P2R R156, PR, RZ, 0x2 ;  /* 0x00000002ff9c7803 */ /* 0x000fe40000000000 */
[C---:B------:R-:W-:Y:S01]  /*3d50*/  ISETP.LT.U32.AND P1, PT, R173.reuse, UR16, PT ;  /* 0x00000010ad007c0c */ /* 0x040fe2000bf21070 */
[----:B------:R-:W5:Y:S01]  /*3d60*/  HMMA.16816.F32 R52, R112, R118, R52 ;  /* 0x000000767034723c */ /* 0x000f620000001834 */
[----:B------:R-:W-:Y:S02]  /*3d70*/  P2R R158, PR, RZ, 0x40 ;  /* 0x00000040ff9e7803 */ /* 0x000fe40000000000 */
[----:B------:R-:W-:-:S02]  /*3d80*/  LEA R8, P6, R173, R160, 0xb ;  /* 0x000000a0ad087211 */ /* 0x000fc400078c58ff */
[----:B------:R-:W-:Y:S01]  /*3d90*/  ISETP.LT.U32.AND.EX P1, PT, R164, UR34, !P0, P1 ;  /* 0x00000022a4007c0c */ /* 0x000fe2000c721110 */
[----:B-1----:R-:W-:Y:S02]  /*3da0*/  IMAD.U32 R166, RZ, RZ, UR24 ;  /* 0x00000018ffa67e24 */ /* 0x002fe4000f8e00ff */
[----:B------:R-:W-:Y:S01]  /*3db0*/  IMAD.MOV.U32 R164, RZ, RZ, R11 ;  /* 0x000000ffffa47224 */ /* 0x000fe200078e000b */
[----:B------:R-:W5:Y:S01]  /*3dc0*/  HMMA.16816.F32 R56, R108, R104, R56 ;  /* 0x000000686c38723c */ /* 0x000f620000001838 */
[----:B------:R-:W-:Y:S01]  /*3dd0*/  IMAD.MOV.U32 R11, RZ, RZ, R5 ;  /* 0x000000ffff0b7224 */ /* 0x000fe200078e0005 */
[----:B------:R-:W-:Y:S01]  /*3de0*/  LEA.HI.X R5, R173, UR27, R166, 0xb, P6 ;  /* 0x0000001bad057c11 */ /* 0x000fe2000b0f5ca6 */
[----:B------:R-:W-:Y:S01]  /*3df0*/  IMAD.MOV.U32 R121, RZ, RZ, R164 ;  /* 0x000000ffff797224 */ /* 0x000fe200078e00a4 */
[----:B------:R-:W-:Y:S02]  /*3e00*/  SEL R166, RZ, 0x10, !P1 ;  /* 0x00000010ffa67807 */ /* 0x000fe40004800000 */
[----:B------:R-:W-:-:S02]  /*3e10*/  PLOP3.LUT P6, PT, PT, PT, UP1, 0x40, 0x0 ;  /* 0x000000000000781c */ /* 0x000fc40003fce818 */
[----:B------:R-:W5:Y:S02]  /*3e20*/  HMMA.16816.F32 R132, R108, R106, R132 ;  /* 0x0000006a6c84723c */ /* 0x000f640000001884 */
[----:B------:R-:W-:Y:S02]  /*3e30*/  SEL R166, R166, RZ, P6 ;  /* 0x000000ffa6a67207 */ /* 0x000fe40003000000 */
[----:B------:R-:W-:-:S04]  /*3e40*/  LEA R172, P6, R8, UR10, 0x1 ;  /* 0x0000000a08ac7c11 */ /* 0x000fc8000f8c08ff */
[----:B------:R-:W-:Y:S01]  /*3e50*/  LEA.HI.X R173, R8, UR11, R5, 0x1, P6 ;  /* 0x0000000b08ad7c11 */ /* 0x000fe2000b0f0c05 */
[----:B----4-:R-:W5:Y:S01]  /*3e60*/  HMMA.16816.F32 R128, R108, R100, R128 ;  /* 0x000000646c80723c */ /* 0x010f620000001880 */
[----:B------:R-:W-:-:S07]  /*3e70*/  ISETP.NE.U32.AND P6, PT, R166, RZ, PT ;  /* 0x000000ffa600720c */ /* 0x000fce0003fc5070 */
[----:B------:R-:W5:Y:S06]  /*3e80*/  HMMA.16816.F32 R60, R108, R102, R60 ;  /* 0x000000666c3c723c */ /* 0x000f6c000000183c */
[----:B------:R1:W-:Y:S01]  /*3e90*/  LDGSTS.E.BYPASS.128 [R185], [R172.64], P6 ;  /* 0x00000000acb97fae */ /* 0x0003e2000b101c56 */
[----:B------:R-:W-:Y:S01]  /*3ea0*/  IADD3 R166, P6, R180, UR12, RZ ;  /* 0x0000000cb4a67c10 */ /* 0x000fe2000ffde0ff */
[----:B------:R-:W5:Y:S02]  /*3eb0*/  HMMA.16816.F32 R40, R96, R104, R40 ;  /* 0x000000686028723c */ /* 0x000f640000001828 */
[----:B------:R-:W0:Y:S01]  /*3ec0*/  LDGDEPBAR ;  /* 0x00000000000079af */ /* 0x000e220000000000 */
[----:B------:R-:W-:-:S02]  /*3ed0*/  IADD3.X R167, R182, UR13, RZ, P6, !PT ;  /* 0x0000000db6a77c10 */ /* 0x000fc4000b7fe4ff */
[----:B------:R-:W-:-:S03]  /*3ee0*/  IADD3 R168, P6, R176, UR12, RZ ;  /* 0x0000000cb0a87c10 */ /* 0x000fc6000ffde0ff */
[----:B------:R-:W5:Y:S01]  /*3ef0*/  HMMA.16816.F32 R44, R96, R106, R44 ;  /* 0x0000006a602c723c */ /* 0x000f62000000182c */
[----:B------:R-:W-:Y:S01]  /*3f00*/  IADD3.X R169, R178, UR13, RZ, P6, !PT ;  /* 0x0000000db2a97c10 */ /* 0x000fe2000b7fe4ff */
[----:B------:R1:W-:Y:S01]  /*3f10*/  LDGSTS.E.BYPASS.128 [R177+0xc000], [R166.64], P5 ;  /* 0x0c000000a6b17fae */ /* 0x0003e2000a901c56 */
[----:B------:R-:W-:-:S03]  /*3f20*/  IADD3 R170, P6, R170, UR12, RZ ;  /* 0x0000000caaaa7c10 */ /* 0x000fc6000ffde0ff */
[----:B------:R1:W-:Y:S01]  /*3f30*/  LDGSTS.E.BYPASS.128 [R179+0xc000], [R168.64], P4 ;  /* 0x0c000000a8b37fae */ /* 0x0003e2000a101c56 */
[----:B------:R-:W-:Y:S01]  /*3f40*/  IADD3.X R171, R171, UR13, RZ, P6, !PT ;  /* 0x0000000dabab7c10 */ /* 0x000fe2000b7fe4ff */
[----:B-----5:R-:W5:Y:S01]  /*3f50*/  HMMA.16816.F32 R48, R96, R100, R48 ;  /* 0x000000646030723c */ /* 0x020f620000001830 */
[----:B------:R-:W-:-:S03]  /*3f60*/  IADD3 R174, P6, R174, UR12, RZ ;  /* 0x0000000caeae7c10 */ /* 0x000fc6000ffde0ff */
[----:B------:R1:W-:Y:S01]  /*3f70*/  LDGSTS.E.BYPASS.128 [R181+0xc000], [R170.64], P3 ;  /* 0x0c000000aab57fae */ /* 0x0003e20009901c56 */
[----:B------:R-:W-:-:S03]  /*3f80*/  IADD3.X R175, R175, UR13, RZ, P6, !PT ;  /* 0x0000000dafaf7c10 */ /* 0x000fc6000b7fe4ff */
[----:B------:R-:W5:Y:S02]  /*3f90*/  HMMA.16816.F32 R52, R96, R102, R52 ;  /* 0x000000666034723c */ /* 0x000f640000001834 */
[----:B------:R1:W-:Y:S04]  /*3fa0*/  LDGSTS.E.BYPASS.128 [R183+0xc000], [R174.64], P2 ;  /* 0x0c000000aeb77fae */ /* 0x0003e80009101c56 */
[----:B------:R-:W0:Y:S02]  /*3fb0*/  LDGDEPBAR ;  /* 0x00000000000079af */ /* 0x000e240000000000 */
[C---:B------:R-:W5:Y:S02]  /*3fc0*/  HMMA.16816.F32 R56, R92.reuse, R88, R56 ;  /* 0x000000585c38723c */ /* 0x040f640000001838 */
[----:B------:R-:W-:Y:S06]  /*3fd0*/  BAR.SYNC 0x0 ;  /* 0x0000000000007b1d */ /* 0x000fec0000000000 */
[----:B------:R-:W-:Y:S01]  /*3fe0*/  @!PT LDS RZ, [RZ] ;  /* 0x00000000fffff984 */ /* 0x000fe20000000800 */
[----:B------:R-:W-:Y:S01]  /*3ff0*/  @!PT LDS RZ, [RZ] ;  /* 0x00000000fffff984 */ /* 0x000fe20000000800 */
[----:B------:R-:W-:Y:S01]  /*4000*/  @!PT LDS RZ, [RZ] ;  /* 0x00000000fffff984 */ /* 0x000fe20000000800 */
[----:B------:R1:W-:Y:S01]  /*4010*/  LDGSTS.E.BYPASS.128 [R177+0x15000], [R166.64+0x80], P5 ;  /* 0x15000080a6b17fae */ /* 0x0003e2000a901c56 */
[----:B------:R-:W5:Y:S03]  /*4020*/  HMMA.16816.F32 R132, R92, R90, R132 ;  /* 0x0000005a5c84723c */ /* 0x000f660000001884 */
[----:B------:R1:W-:Y:S01]  /*4030*/  LDGSTS.E.BYPASS.128 [R179+0x15000], [R168.64+0x80], P4 ;  /* 0x15000080a8b37fae */ /* 0x0003e2000a101c56 */
[----:B------:R-:W-:-:S03]  /*4040*/  PLOP3.LUT P4, PT, PT, PT, UP0, 0x40, 0x0 ;  /* 0x000000000000781c */ /* 0x000fc60003f8e808 */
[----:B------:R1:W-:Y:S01]  /*4050*/  LDGSTS.E.BYPASS.128 [R181+0x15000], [R170.64+0x80], P3 ;  /* 0x15000080aab57fae */ /* 0x0003e20009901c56 */
[----:B------:R-:W5:Y:S01]  /*4060*/  HMMA.16816.F32 R128, R92, R84, R128 ;  /* 0x000000545c80723c */ /* 0x000f620000001880 */
[----:B------:R-:W-:Y:S02]  /*4070*/  ISETP.NE.AND P3, PT, R158, RZ, PT ;  /* 0x000000ff9e00720c */ /* 0x000fe40003f65270 */
[----:B------:R1:W-:Y:S01]  /*4080*/  LDGSTS.E.BYPASS.128 [R183+0x15000], [R174.64+0x80], P2 ;  /* 0x15000080aeb77fae */ /* 0x0003e20009101c56 */
[----:B------:R-:W-:-:S03]  /*4090*/  ISETP.NE.AND P2, PT, R163, RZ, PT ;  /* 0x000000ffa300720c */ /* 0x000fc60003f45270 */
[----:B------:R-:W0:Y:S01]  /*40a0*/  LDGDEPBAR ;  /* 0x00000000000079af */ /* 0x000e220000000000 */
[----:B------:R-:W5:Y:S08]  /*40b0*/  HMMA.16816.F32 R60, R92, R86, R60 ;  /* 0x000000565c3c723c */ /* 0x000f70000000183c */
[C---:B------:R-:W5:Y:S08]  /*40c0*/  HMMA.16816.F32 R40, R80.reuse, R88, R40 ;  /* 0x000000585028723c */ /* 0x040f700000001828 */
[----:B------:R-:W5:Y:S01]  /*40d0*/  HMMA.16816.F32 R44, R80, R90, R44 ;  /* 0x0000005a502c723c */ /* 0x000f62000000182c */
[----:B------:R-:W-:-:S07]  /*40e0*/  DEPBAR.LE SB0, 0xa ;  /* 0x000082800000791a */ /* 0x000fce0000000000 */
[C---:B-----5:R-:W5:Y:S08]  /*40f0*/  HMMA.16816.F32 R48, R80.reuse, R84, R48 ;  /* 0x000000545030723c */ /* 0x060f700000001830 */
[----:B------:R-:W5:Y:S08]  /*4100*/  HMMA.16816.F32 R52, R80, R86, R52 ;  /* 0x000000565034723c */ /* 0x000f700000001834 */
[C---:B------:R5:W5:Y:S08]  /*4110*/  HMMA.16816.F32 R56, R76.reuse, R72, R56 ;  /* 0x000000484c38723c */ /* 0x040b700000001838 */
[C---:B------:R5:W5:Y:S08]  /*4120*/  HMMA.16816.F32 R132, R76.reuse, R74, R132 ;  /* 0x0000004a4c84723c */ /* 0x040b700000001884 */
[C---:B------:R5:W5:Y:S08]  /*4130*/  HMMA.16816.F32 R128, R76.reuse, R68, R128 ;  /* 0x000000444c80723c */ /* 0x040b700000001880 */
[----:B------:R5:W5:Y:S08]  /*4140*/  HMMA.16816.F32 R60, R76, R70, R60 ;  /* 0x000000464c3c723c */ /* 0x000b70000000183c */
[C---:B------:R5:W5:Y:S08]  /*4150*/  HMMA.16816.F32 R40, R64.reuse, R72, R40 ;  /* 0x000000484028723c */ /* 0x040b700000001828 */
[C---:B------:R5:W5:Y:S08]  /*4160*/  HMMA.16816.F32 R44, R64.reuse, R74, R44 ;  /* 0x0000004a402c723c */ /* 0x040b70000000182c */
[C---:B-----5:R5:W5:Y:S08]  /*4170*/  HMMA.16816.F32 R48, R64.reuse, R68, R48 ;  /* 0x000000444030723c */ /* 0x060b700000001830 */
[----:B------:R5:W5:Y:S01]  /*4180*/  HMMA.16816.F32 R52, R64, R70, R52 ;  /* 0x000000464034723c */ /* 0x000b620000001834 */
[----:B------:R-:W-:Y:S06]  /*4190*/  BAR.SYNC 0x0 ;  /* 0x0000000000007b1d */ /* 0x000fec0000000000 */
[----:B-1---5:R-:W-:Y:S01]  /*41a0*/  @!P4 CALL.REL.NOINC `(.L_x_1) ;  /* 0x000000100000c944 */ /* 0x022fe20003c00000 */
[----:B------:R-:W-:-:S05]  /*41b0*/  BRA `(.L_x_2) ;  /* 0xffffe08000007947 */ /* 0x000fca000383ffff */
.L_x_1:
[----:B------:R-:W1:Y:S01]  /*41c0*/  S2R R5, SR_TID.X ;  /* 0x0000000000057919 */ /* 0x000e620000002100 */
[----:B------:R-:W-:Y:S01]  /*41d0*/  IMAD R10, R13, 0x24, R10 ;  /* 0x000000240d0a7824 */ /* 0x000fe200078e020a */
[----:B------:R-:W-:-:S04]  /*41e0*/  DEPBAR.LE SB0, 0x0 ;  /* 0x000080000000791a */ /* 0x000fc80000000000 */
[C---:B------:R-:W-:Y:S01]  /*41f0*/  IMAD R14, R13.reuse, 0x24, R14 ;  /* 0x000000240d0e7824 */ /* 0x040fe200078e020e */
[----:B------:R-:W-:Y:S01]  /*4200*/  USHF.L.U32 UR14, UR14, 0xe, URZ ;  /* 0x0000000e0e0e7899 */ /* 0x000fe2000800063f */
[C---:B------:R-:W-:Y:S01]  /*4210*/  IMAD R16, R13.reuse, 0x24, R16 ;  /* 0x000000240d107824 */ /* 0x040fe200078e0210 */
[----:B------:R-:W-:Y:S01]  /*4220*/  UMOV UR6, 0x4 ;  /* 0x0000000400067882 */ /* 0x000fe20000000000 */
[----:B------:R-:W-:Y:S01]  /*4230*/  IMAD R13, R13, 0x24, R18 ;  /* 0x000000240d0d7824 */ /* 0x000fe200078e0212 */
[----:B------:R-:W-:Y:S01]  /*4240*/  ULDC.64 UR4, c[0x0][0x188] ;  /* 0x0000620000047ab9 */ /* 0x000fe20000000a00 */
[----:B------:R-:W-:Y:S01]  /*4250*/  IMAD.SHL.U32 R15, R10, 0x4, RZ ;  /* 0x000000040a0f7824 */ /* 0x000fe200078e00ff */
[----:B------:R-:W-:Y:S06]  /*4260*/  BAR.SYNC 0x0 ;  /* 0x0000000000007b1d */ /* 0x000fec0000000000 */
[----:B------:R-:W-:Y:S01]  /*4270*/  IMAD.SHL.U32 R14, R14, 0x4, RZ ;  /* 0x000000040e0e7824 */ /* 0x000fe200078e00ff */
[----:B------:R-:W-:Y:S01]  /*4280*/  STS.64 [R15], R56 ;  /* 0x000000380f007388 */ /* 0x000fe20000000a00 */
[----:B------:R-:W-:Y:S01]  /*4290*/  IMAD.SHL.U32 R16, R16, 0x4, RZ ;  /* 0x0000000410107824 */ /* 0x000fe200078e00ff */
[----:B------:R-:W-:Y:S01]  /*42a0*/  UIMAD.WIDE UR4, UR14, UR6, UR4 ;  /* 0x000000060e0472a5 */ /* 0x000fe2000f8e0204 */
[----:B------:R-:W-:Y:S01]  /*42b0*/  IMAD.SHL.U32 R17, R13, 0x4, RZ ;  /* 0x000000040d117824 */ /* 0x000fe200078e00ff */
[C---:B-1----:R-:W-:Y:S01]  /*42c0*/  LOP3.LUT R6, R5.reuse, 0x1f, RZ, 0xc0, !PT ;  /* 0x0000001f05067812 */ /* 0x042fe200078ec0ff */
[----:B------:R-:W-:Y:S01]  /*42d0*/  IMAD.SHL.U32 R4, R5, 0x4, RZ ;  /* 0x0000000405047824 */ /* 0x000fe200078e00ff */
[----:B------:R-:W-:Y:S01]  /*42e0*/  STS.64 [R15+0x480], R58 ;  /* 0x0004803a0f007388 */ /* 0x000fe20000000a00 */
[----:B------:R-:W-:Y:S01]  /*42f0*/  SHF.R.U32.HI R19, RZ, 0x3, R5 ;  /* 0x00000003ff137819 */ /* 0x000fe20000011605 */
[----:B------:R-:W-:Y:S01]  /*4300*/  IMAD.U32 R12, RZ, RZ, UR27 ;  /* 0x0000001bff0c7e24 */ /* 0x000fe2000f8e00ff */
[----:B------:R-:W-:Y:S01]  /*4310*/  SHF.R.U32.HI R6, RZ, 0x3, R6 ;  /* 0x00000003ff067819 */ /* 0x000fe20000011606 */
[----:B------:R-:W-:Y:S01]  /*4320*/  STS.64 [R14], R132 ;  /* 0x000000840e007388 */ /* 0x000fe20000000a00 */
[----:B------:R-:W-:-:S02]  /*4330*/  LOP3.LUT R4, R4, 0x1c, RZ, 0xc0, !PT ;  /* 0x0000001c04047812 */ /* 0x000fc400078ec0ff */
[----:B------:R-:W-:Y:S01]  /*4340*/  LOP3.LUT R5, R5, 0x40, RZ, 0xc0, !PT ;  /* 0x0000004005057812 */ /* 0x000fe200078ec0ff */
[----:B------:R-:W-:Y:S01]  /*4350*/  IMAD R9, R9, 0x4, R6 ;  /* 0x0000000409097824 */ /* 0x000fe200078e0206 */
[----:B------:R-:W-:Y:S01]  /*4360*/  STS.64 [R14+0x480], R134 ;  /* 0x000480860e007388 */ /* 0x000fe20000000a00 */
[----:B------:R-:W-:Y:S02]  /*4370*/  LOP3.LUT R13, R4, UR15, RZ, 0xfc, !PT ;  /* 0x0000000f040d7c12 */ /* 0x000fe4000f8efcff */
[----:B------:R-:W-:Y:S01]  /*4380*/  IMAD R9, R9, 0x24, R4 ;  /* 0x0000002409097824 */ /* 0x000fe200078e0204 */
[----:B------:R-:W-:Y:S01]  /*4390*/  STS.64 [R16], R128 ;  /* 0x0000008010007388 */ /* 0x000fe20000000a00 */
[----:B------:R-:W-:Y:S01]  /*43a0*/  SGXT.U32 R19, R19, 0x3 ;  /* 0x000000031313781a */ /* 0x000fe20000000000 */
[----:B------:R-:W-:Y:S01]  /*43b0*/  IMAD.U32 R4, RZ, RZ, UR27 ;  /* 0x0000001bff047e24 */ /* 0x000fe2000f8e00ff */
[----:B------:R-:W-:Y:S01]  /*43c0*/  SHF.R.U32.HI R36, RZ, 0x3, R5 ;  /* 0x00000003ff247819 */ /* 0x000fe20000011605 */
[----:B------:R-:W-:Y:S01]  /*43d0*/  IMAD.SHL.U32 R18, R9, 0x4, RZ ;  /* 0x0000000409127824 */ /* 0x000fe200078e00ff */
[----:B------:R-:W-:Y:S01]  /*43e0*/  STS.64 [R16+0x480], R130 ;  /* 0x0004808210007388 */ /* 0x000fe20000000a00 */
[----:B------:R-:W-:-:S02]  /*43f0*/  ISETP.GE.U32.AND P0, PT, R13, 0x80, PT ;  /* 0x000000800d00780c */ /* 0x000fc40003f06070 */
[----:B------:R-:W-:Y:S01]  /*4400*/  LEA R6, P1, R150, UR4, 0x9 ;  /* 0x0000000496067c11 */ /* 0x000fe2000f8248ff */
[----:B------:R-:W-:Y:S01]  /*4410*/  STS.64 [R17], R60 ;  /* 0x0000003c11007388 */ /* 0x000fe20000000a00 */
[----:B------:R-:W-:Y:S02]  /*4420*/  LOP3.LUT R5, R19, R36, RZ, 0xfc, !PT ;  /* 0x0000002413057212 */ /* 0x000fe400078efcff */
[----:B------:R-:W-:Y:S01]  /*4430*/  ISETP.GE.U32.AND.EX P0, PT, R4, RZ, PT, P0 ;  /* 0x000000ff0400720c */ /* 0x000fe20003f06100 */
[----:B------:R-:W-:Y:S01]  /*4440*/  STS.64 [R17+0x480], R62 ;  /* 0x0004803e11007388 */ /* 0x000fe20000000a00 */
[----:B------:R-:W-:Y:S02]  /*4450*/  LEA.HI.X R150, R150, UR5, RZ, 0x9, P1 ;  /* 0x0000000596967c11 */ /* 0x000fe400088f4cff */
[----:B------:R-:W-:Y:S01]  /*4460*/  SHF.L.U64.HI R12, R13, 0x2, R12 ;  /* 0x000000020d0c7819 */ /* 0x000fe2000001020c */
[----:B------:R-:W-:Y:S06]  /*4470*/  BAR.SYNC 0x0 ;  /* 0x0000000000007b1d */ /* 0x000fec0000000000 */
[----:B------:R-:W1:Y:S01]  /*4480*/  LDS.128 R32, [R18] ;  /* 0x0000000012207984 */ /* 0x000e620000000c00 */
[----:B------:R-:W-:Y:S01]  /*4490*/  LEA R4, P1, R5, UR4, 0x9 ;  /* 0x0000000405047c11 */ /* 0x000fe2000f8248ff */
[----:B------:R-:W-:Y:S01]  /*44a0*/  IMAD.SHL.U32 R13, R13, 0x4, RZ ;  /* 0x000000040d0d7824 */ /* 0x000fe200078e00ff */
[----:B------:R-:W-:Y:S01]  /*44b0*/  LEA R8, P2, R149, UR4, 0x9 ;  /* 0x0000000495087c11 */ /* 0x000fe2000f8448ff */
[----:B------:R-:W2:Y:S01]  /*44c0*/  LDS.128 R20, [R18+0x900] ;  /* 0x0009000012147984 */ /* 0x000ea20000000c00 */
[----:B------:R-:W-:-:S02]  /*44d0*/  LEA R10, P3, R148, UR4, 0x9 ;  /* 0x00000004940a7c11 */ /* 0x000fc4000f8648ff */
[----:B------:R-:W-:Y:S01]  /*44e0*/  LEA.HI.X R5, R5, UR5, RZ, 0x9, P1 ;  /* 0x0000000505057c11 */ /* 0x000fe200088f4cff */
[----:B------:R-:W3:Y:S01]  /*44f0*/  LDS.128 R24, [R18+0x1200] ;  /* 0x0012000012187984 */ /* 0x000ee20000000c00 */
[----:B------:R-:W-:Y:S02]  /*4500*/  LEA.HI.X R149, R149, UR5, RZ, 0x9, P2 ;  /* 0x0000000595957c11 */ /* 0x000fe400090f4cff */
[----:B------:R-:W-:Y:S01]  /*4510*/  IADD3 R4, P1, R13, R4, RZ ;  /* 0x000000040d047210 */ /* 0x000fe20007f3e0ff */
[----:B------:R-:W4:Y:S01]  /*4520*/  LDS.128 R28, [R18+0x1b00] ;  /* 0x001b0000121c7984 */ /* 0x000f220000000c00 */
[----:B------:R-:W-:Y:S02]  /*4530*/  LEA.HI.X R148, R148, UR5, RZ, 0x9, P3 ;  /* 0x0000000594947c11 */ /* 0x000fe400098f4cff */
[-C--:B------:R-:W-:Y:S01]  /*4540*/  IADD3 R6, P2, R6, R13.reuse, RZ ;  /* 0x0000000d06067210 */ /* 0x080fe20007f5e0ff */
[----:B------:R-:W-:Y:S01]  /*4550*/  IMAD.X R5, R12, 0x1, R5, P1 ;  /* 0x000000010c057824 */ /* 0x000fe200008e0605 */
[----:B------:R-:W-:-:S02]  /*4560*/  IADD3 R8, P3, R8, R13, RZ ;  /* 0x0000000d08087210 */ /* 0x000fc40007f7e0ff */
[----:B------:R-:W-:Y:S01]  /*4570*/  IADD3 R10, P4, R10, R13, RZ ;  /* 0x0000000d0a0a7210 */ /* 0x000fe20007f9e0ff */
[--C-:B------:R-:W-:Y:S02]  /*4580*/  IMAD.X R7, R150, 0x1, R12.reuse, P2 ;  /* 0x0000000196077824 */ /* 0x100fe400010e060c */
[--C-:B------:R-:W-:Y:S02]  /*4590*/  IMAD.X R9, R149, 0x1, R12.reuse, P3 ;  /* 0x0000000195097824 */ /* 0x100fe400018e060c */
[----:B------:R-:W-:Y:S01]  /*45a0*/  IMAD.X R11, R148, 0x1, R12, P4 ;  /* 0x00000001940b7824 */ /* 0x000fe200020e060c */
[----:B-1----:R-:W-:Y:S04]  /*45b0*/  @!P0 STG.E.128 [R4.64], R32 ;  /* 0x0000002004008986 */ /* 0x002fe8000c101d16 */
[----:B--2---:R-:W-:Y:S04]  /*45c0*/  @!P0 STG.E.128 [R6.64], R20 ;  /* 0x0000001406008986 */ /* 0x004fe8000c101d16 */
[----:B---3--:R-:W-:Y:S04]  /*45d0*/  @!P0 STG.E.128 [R8.64], R24 ;  /* 0x0000001808008986 */ /* 0x008fe8000c101d16 */
[----:B----4-:R-:W-:Y:S04]  /*45e0*/  @!P0 STG.E.128 [R10.64], R28 ;  /* 0x0000001c0a008986 */ /* 0x010fe8000c101d16 */
[----:B------:R-:W-:Y:S06]  /*45f0*/  BAR.SYNC 0x0 ;  /* 0x0000000000007b1d */ /* 0x000fec0000000000 */
[----:B------:R-:W-:Y:S01]  /*4600*/  STS.64 [R15], R40 ;  /* 0x000000280f007388 */ /* 0x000fe20000000a00 */
[----:B------:R-:W-:-:S02]  /*4610*/  LOP3.LUT R5, R19, 0x40, R36, 0xfe, !PT ;  /* 0x0000004013057812 */ /* 0x000fc400078efe24 */
[----:B------:R-:W-:Y:S01]  /*4620*/  LEA R6, P2, R0, UR4, 0x9 ;  /* 0x0000000400067c11 */ /* 0x000fe2000f8448ff */
[----:B------:R-:W-:Y:S01]  /*4630*/  STS.64 [R15+0x480], R42 ;  /* 0x0004802a0f007388 */ /* 0x000fe20000000a00 */
[C---:B------:R-:W-:Y:S02]  /*4640*/  LEA R4, P1, R5.reuse, UR4, 0x9 ;  /* 0x0000000405047c11 */ /* 0x040fe4000f8248ff */
[----:B------:R-:W-:Y:S01]  /*4650*/  LEA R8, P3, R2, UR4, 0x9 ;  /* 0x0000000402087c11 */ /* 0x000fe2000f8648ff */
[----:B------:R-:W-:Y:S01]  /*4660*/  STS.64 [R14], R44 ;  /* 0x0000002c0e007388 */ /* 0x000fe20000000a00 */
[----:B------:R-:W-:Y:S02]  /*4670*/  LEA.HI.X R5, R5, UR5, RZ, 0x9, P1 ;  /* 0x0000000505057c11 */ /* 0x000fe400088f4cff */
[----:B------:R-:W-:Y:S01]  /*4680*/  LEA.HI.X R7, R0, UR5, RZ, 0x9, P2 ;  /* 0x0000000500077c11 */ /* 0x000fe200090f4cff */
[----:B------:R-:W-:Y:S01]  /*4690*/  STS.64 [R14+0x480], R46 ;  /* 0x0004802e0e007388 */ /* 0x000fe20000000a00 */
[----:B------:R-:W-:-:S02]  /*46a0*/  IADD3 R4, P1, R4, R13, RZ ;  /* 0x0000000d04047210 */ /* 0x000fc40007f3e0ff */
[----:B------:R-:W-:Y:S01]  /*46b0*/  LEA.HI.X R0, R2, UR5, RZ, 0x9, P3 ;  /* 0x0000000502007c11 */ /* 0x000fe200098f4cff */
[----:B------:R-:W-:Y:S01]  /*46c0*/  STS.64 [R16], R48 ;  /* 0x0000003010007388 */ /* 0x000fe20000000a00 */
[-C--:B------:R-:W-:Y:S01]  /*46d0*/  IADD3 R6, P2, R6, R13.reuse, RZ ;  /* 0x0000000d06067210 */ /* 0x080fe20007f5e0ff */
[--C-:B------:R-:W-:Y:S01]  /*46e0*/  IMAD.X R5, R5, 0x1, R12.reuse, P1 ;  /* 0x0000000105057824 */ /* 0x100fe200008e060c */
[----:B------:R-:W-:Y:S01]  /*46f0*/  IADD3 R8, P3, R8, R13, RZ ;  /* 0x0000000d08087210 */ /* 0x000fe20007f7e0ff */
[----:B------:R-:W-:Y:S01]  /*4700*/  STS.64 [R16+0x480], R50 ;  /* 0x0004803210007388 */ /* 0x000fe20000000a00 */
[----:B------:R-:W-:Y:S01]  /*4710*/  LEA R2, P1, R3, UR4, 0x9 ;  /* 0x0000000403027c11 */ /* 0x000fe2000f8248ff */
[--C-:B------:R-:W-:Y:S02]  /*4720*/  IMAD.X R7, R7, 0x1, R12.reuse, P2 ;  /* 0x0000000107077824 */ /* 0x100fe400010e060c */
[----:B------:R-:W-:Y:S01]  /*4730*/  STS.64 [R17], R52 ;  /* 0x0000003411007388 */ /* 0x000fe20000000a00 */
[----:B------:R-:W-:Y:S01]  /*4740*/  IMAD.X R9, R0, 0x1, R12, P3 ;  /* 0x0000000100097824 */ /* 0x000fe200018e060c */
[----:B------:R-:W-:-:S02]  /*4750*/  LEA.HI.X R3, R3, UR5, RZ, 0x9, P1 ;  /* 0x0000000503037c11 */ /* 0x000fc400088f4cff */
[----:B------:R-:W-:Y:S04]  /*4760*/  STS.64 [R17+0x480], R54 ;  /* 0x0004803611007388 */ /* 0x000fe80000000a00 */
[----:B------:R-:W-:Y:S06]  /*4770*/  BAR.SYNC 0x0 ;  /* 0x0000000000007b1d */ /* 0x000fec0000000000 */
[----:B------:R-:W1:Y:S04]  /*4780*/  LDS.128 R28, [R18] ;  /* 0x00000000121c7984 */ /* 0x000e680000000c00 */
[----:B------:R-:W2:Y:S04]  /*4790*/  LDS.128 R20, [R18+0x900] ;  /* 0x0009000012147984 */ /* 0x000ea80000000c00 */
[----:B------:R-:W3:Y:S04]  /*47a0*/  LDS.128 R24, [R18+0x1200] ;  /* 0x0012000012187984 */ /* 0x000ee80000000c00 */
[----:B-1----:R1:W-:Y:S04]  /*47b0*/  @!P0 STG.E.128 [R4.64], R28 ;  /* 0x0000001c04008986 */ /* 0x0023e8000c101d16 */
[----:B--2---:R1:W-:Y:S04]  /*47c0*/  @!P0 STG.E.128 [R6.64], R20 ;  /* 0x0000001406008986 */ /* 0x0043e8000c101d16 */
[----:B---3--:R1:W-:Y:S01]  /*47d0*/  @!P0 STG.E.128 [R8.64], R24 ;  /* 0x0000001808008986 */ /* 0x0083e2000c101d16 */
[----:B------:R-:W-:Y:S05]  /*47e0*/  @P0 EXIT ;  /* 0x000000000000094d */ /* 0x000fea0003800000 */
[----:B------:R-:W2:Y:S01]  /*47f0*/  LDS.128 R16, [R18+0x1b00] ;  /* 0x001b000012107984 */ /* 0x000ea20000000c00 */
[----:B------:R-:W-:-:S05]  /*4800*/  IADD3 R2, P0, R2, R13, RZ ;  /* 0x0000000d02027210 */ /* 0x000fca0007f1e0ff */
[----:B------:R-:W-:-:S05]  /*4810*/  IMAD.X R3, R3, 0x1, R12, P0 ;  /* 0x0000000103037824 */ /* 0x000fca00000e060c */
[----:B--2---:R-:W-:Y:S01]  /*4820*/  STG.E.128 [R2.64], R16 ;  /* 0x0000001002007986 */ /* 0x004fe2000c101d16 */
[----:B------:R-:W-:Y:S05]  /*4830*/  EXIT ;  /* 0x000000000000794d */ /* 0x000fea0003800000 */
.L_x_3:
[----:B------:R-:W-:-:S00]  /*4840*/  BRA `(.L_x_3) ;  /* 0xfffffff000007947 */ /* 0x000fc0000383ffff */
[----:B------:R-:W-:-:S00]  /*4850*/  NOP ;  /* 0x0000000000007918 */ /* 0x000fc00000000000 */
        /* <DEDUP_REMOVED lines=10> */
.L_x_4:


//--------------------- .nv.shared.chunk_gated_delta_rule_fwd_kernel_h_blockdim64 --------------------------
	.section	.nv.shared.chunk_gated_delta_rule_fwd_kernel_h_blockdim64,"aw",@nobits
	.align	16
